//
// Generated by NVIDIA NVVM Compiler
//
// Compiler Build ID: CL-36424714
// Cuda compilation tools, release 13.0, V13.0.88
// Based on NVVM 20.0.0
//

.version 9.0
.target sm_100
.address_size 64

	// .globl	_Z23mat_transpose_kernel_v0PKfPfii
// _ZZ23mat_transpose_kernel_v1ILi16EEvPKfPfiiE5sdata has been demoted
// _ZZ23mat_transpose_kernel_v2ILi16EEvPKfPfiiE5sdata has been demoted
// _ZZ23mat_transpose_kernel_v3ILi32ELi4EEvPKfPfiiE5sdata has been demoted
// _ZZ25mat_transpose_kernel_v3_5ILi32EEvPKfPfiiE5sdata has been demoted
// _ZZ23mat_transpose_kernel_v4ILi32ELi4EEvPKfPfiiE5sdata has been demoted

.visible .entry _Z23mat_transpose_kernel_v0PKfPfii(
	.param .u64 .ptr .align 1 _Z23mat_transpose_kernel_v0PKfPfii_param_0,
	.param .u64 .ptr .align 1 _Z23mat_transpose_kernel_v0PKfPfii_param_1,
	.param .u32 _Z23mat_transpose_kernel_v0PKfPfii_param_2,
	.param .u32 _Z23mat_transpose_kernel_v0PKfPfii_param_3
)
{
	.reg .pred 	%p<4>;
	.reg .b32 	%r<13>;
	.reg .b32 	%f<2>;
	.reg .b64 	%rd<9>;

	ld.param.u64 	%rd1, [_Z23mat_transpose_kernel_v0PKfPfii_param_0];
	ld.param.u64 	%rd2, [_Z23mat_transpose_kernel_v0PKfPfii_param_1];
	ld.param.u32 	%r3, [_Z23mat_transpose_kernel_v0PKfPfii_param_2];
	ld.param.u32 	%r4, [_Z23mat_transpose_kernel_v0PKfPfii_param_3];
	mov.u32 	%r5, %tid.x;
	mov.u32 	%r6, %ntid.x;
	mov.u32 	%r7, %ctaid.x;
	mad.lo.s32 	%r1, %r6, %r7, %r5;
	mov.u32 	%r8, %tid.y;
	mov.u32 	%r9, %ntid.y;
	mov.u32 	%r10, %ctaid.y;
	mad.lo.s32 	%r2, %r9, %r10, %r8;
	setp.ge.s32 	%p1, %r2, %r3;
	setp.ge.s32 	%p2, %r1, %r4;
	or.pred  	%p3, %p1, %p2;
	@%p3 bra 	$L__BB0_2;
	cvta.to.global.u64 	%rd3, %rd1;
	cvta.to.global.u64 	%rd4, %rd2;
	mad.lo.s32 	%r11, %r4, %r2, %r1;
	mul.wide.s32 	%rd5, %r11, 4;
	add.s64 	%rd6, %rd3, %rd5;
	ld.global.f32 	%f1, [%rd6];
	mad.lo.s32 	%r12, %r3, %r1, %r2;
	mul.wide.s32 	%rd7, %r12, 4;
	add.s64 	%rd8, %rd4, %rd7;
	st.global.f32 	[%rd8], %f1;
$L__BB0_2:
	ret;

}
	// .globl	_Z23mat_transpose_kernel_v1ILi16EEvPKfPfii
.visible .entry _Z23mat_transpose_kernel_v1ILi16EEvPKfPfii(
	.param .u64 .ptr .align 1 _Z23mat_transpose_kernel_v1ILi16EEvPKfPfii_param_0,
	.param .u64 .ptr .align 1 _Z23mat_transpose_kernel_v1ILi16EEvPKfPfii_param_1,
	.param .u32 _Z23mat_transpose_kernel_v1ILi16EEvPKfPfii_param_2,
	.param .u32 _Z23mat_transpose_kernel_v1ILi16EEvPKfPfii_param_3
)
{
	.reg .pred 	%p<7>;
	.reg .b32 	%r<28>;
	.reg .b32 	%f<3>;
	.reg .b64 	%rd<9>;
	// demoted variable
	.shared .align 4 .b8 _ZZ23mat_transpose_kernel_v1ILi16EEvPKfPfiiE5sdata[1024];
	ld.param.u64 	%rd1, [_Z23mat_transpose_kernel_v1ILi16EEvPKfPfii_param_0];
	ld.param.u64 	%rd2, [_Z23mat_transpose_kernel_v1ILi16EEvPKfPfii_param_1];
	ld.param.u32 	%r9, [_Z23mat_transpose_kernel_v1ILi16EEvPKfPfii_param_2];
	ld.param.u32 	%r11, [_Z23mat_transpose_kernel_v1ILi16EEvPKfPfii_param_3];
	mov.u32 	%r12, %ctaid.x;
	mov.u32 	%r13, %ctaid.y;
	mov.u32 	%r1, %tid.x;
	mov.u32 	%r2, %tid.y;
	shl.b32 	%r3, %r12, 4;
	add.s32 	%r14, %r3, %r1;
	shl.b32 	%r5, %r13, 4;
	add.s32 	%r6, %r5, %r2;
	setp.ge.s32 	%p1, %r6, %r9;
	setp.ge.s32 	%p2, %r14, %r11;
	or.pred  	%p3, %p1, %p2;
	@%p3 bra 	$L__BB1_2;
	cvta.to.global.u64 	%rd3, %rd1;
	mad.lo.s32 	%r15, %r11, %r6, %r14;
	mul.wide.u32 	%rd4, %r15, 4;
	add.s64 	%rd5, %rd3, %rd4;
	ld.global.f32 	%f1, [%rd5];
	shl.b32 	%r16, %r2, 6;
	mov.u32 	%r17, _ZZ23mat_transpose_kernel_v1ILi16EEvPKfPfiiE5sdata;
	add.s32 	%r18, %r17, %r16;
	shl.b32 	%r19, %r1, 2;
	add.s32 	%r20, %r18, %r19;
	st.shared.f32 	[%r20], %f1;
$L__BB1_2:
	bar.sync 	0;
	add.s32 	%r21, %r5, %r1;
	add.s32 	%r8, %r3, %r2;
	setp.ge.s32 	%p4, %r8, %r11;
	setp.ge.s32 	%p5, %r21, %r9;
	or.pred  	%p6, %p4, %p5;
	@%p6 bra 	$L__BB1_4;
	shl.b32 	%r22, %r1, 6;
	mov.u32 	%r23, _ZZ23mat_transpose_kernel_v1ILi16EEvPKfPfiiE5sdata;
	add.s32 	%r24, %r23, %r22;
	shl.b32 	%r25, %r2, 2;
	add.s32 	%r26, %r24, %r25;
	ld.shared.f32 	%f2, [%r26];
	mad.lo.s32 	%r27, %r9, %r8, %r21;
	cvta.to.global.u64 	%rd6, %rd2;
	mul.wide.u32 	%rd7, %r27, 4;
	add.s64 	%rd8, %rd6, %rd7;
	st.global.f32 	[%rd8], %f2;
$L__BB1_4:
	ret;

}
	// .globl	_Z23mat_transpose_kernel_v2ILi16EEvPKfPfii
.visible .entry _Z23mat_transpose_kernel_v2ILi16EEvPKfPfii(
	.param .u64 .ptr .align 1 _Z23mat_transpose_kernel_v2ILi16EEvPKfPfii_param_0,
	.param .u64 .ptr .align 1 _Z23mat_transpose_kernel_v2ILi16EEvPKfPfii_param_1,
	.param .u32 _Z23mat_transpose_kernel_v2ILi16EEvPKfPfii_param_2,
	.param .u32 _Z23mat_transpose_kernel_v2ILi16EEvPKfPfii_param_3
)
{
	.reg .pred 	%p<7>;
	.reg .b32 	%r<26>;
	.reg .b32 	%f<3>;
	.reg .b64 	%rd<9>;
	// demoted variable
	.shared .align 4 .b8 _ZZ23mat_transpose_kernel_v2ILi16EEvPKfPfiiE5sdata[1088];
	ld.param.u64 	%rd1, [_Z23mat_transpose_kernel_v2ILi16EEvPKfPfii_param_0];
	ld.param.u64 	%rd2, [_Z23mat_transpose_kernel_v2ILi16EEvPKfPfii_param_1];
	ld.param.u32 	%r9, [_Z23mat_transpose_kernel_v2ILi16EEvPKfPfii_param_2];
	ld.param.u32 	%r11, [_Z23mat_transpose_kernel_v2ILi16EEvPKfPfii_param_3];
	mov.u32 	%r12, %ctaid.x;
	mov.u32 	%r13, %ctaid.y;
	mov.u32 	%r1, %tid.x;
	mov.u32 	%r2, %tid.y;
	shl.b32 	%r3, %r12, 4;
	add.s32 	%r14, %r3, %r1;
	shl.b32 	%r5, %r13, 4;
	add.s32 	%r6, %r5, %r2;
	setp.ge.s32 	%p1, %r6, %r9;
	setp.ge.s32 	%p2, %r14, %r11;
	or.pred  	%p3, %p1, %p2;
	@%p3 bra 	$L__BB2_2;
	cvta.to.global.u64 	%rd3, %rd1;
	mad.lo.s32 	%r15, %r11, %r6, %r14;
	mul.wide.u32 	%rd4, %r15, 4;
	add.s64 	%rd5, %rd3, %rd4;
	ld.global.f32 	%f1, [%rd5];
	mov.u32 	%r16, _ZZ23mat_transpose_kernel_v2ILi16EEvPKfPfiiE5sdata;
	mad.lo.s32 	%r17, %r2, 68, %r16;
	shl.b32 	%r18, %r1, 2;
	add.s32 	%r19, %r17, %r18;
	st.shared.f32 	[%r19], %f1;
$L__BB2_2:
	bar.sync 	0;
	add.s32 	%r20, %r5, %r1;
	add.s32 	%r8, %r3, %r2;
	setp.ge.s32 	%p4, %r8, %r11;
	setp.ge.s32 	%p5, %r20, %r9;
	or.pred  	%p6, %p4, %p5;
	@%p6 bra 	$L__BB2_4;
	mov.u32 	%r21, _ZZ23mat_transpose_kernel_v2ILi16EEvPKfPfiiE5sdata;
	mad.lo.s32 	%r22, %r1, 68, %r21;
	shl.b32 	%r23, %r2, 2;
	add.s32 	%r24, %r22, %r23;
	ld.shared.f32 	%f2, [%r24];
	mad.lo.s32 	%r25, %r9, %r8, %r20;
	cvta.to.global.u64 	%rd6, %rd2;
	mul.wide.u32 	%rd7, %r25, 4;
	add.s64 	%rd8, %rd6, %rd7;
	st.global.f32 	[%rd8], %f2;
$L__BB2_4:
	ret;

}
	// .globl	_Z23mat_transpose_kernel_v3ILi32ELi4EEvPKfPfii
.visible .entry _Z23mat_transpose_kernel_v3ILi32ELi4EEvPKfPfii(
	.param .u64 .ptr .align 1 _Z23mat_transpose_kernel_v3ILi32ELi4EEvPKfPfii_param_0,
	.param .u64 .ptr .align 1 _Z23mat_transpose_kernel_v3ILi32ELi4EEvPKfPfii_param_1,
	.param .u32 _Z23mat_transpose_kernel_v3ILi32ELi4EEvPKfPfii_param_2,
	.param .u32 _Z23mat_transpose_kernel_v3ILi32ELi4EEvPKfPfii_param_3
)
{
	.reg .pred 	%p<11>;
	.reg .b32 	%r<35>;
	.reg .b32 	%f<9>;
	.reg .b64 	%rd<21>;
	// demoted variable
	.shared .align 4 .b8 _ZZ23mat_transpose_kernel_v3ILi32ELi4EEvPKfPfiiE5sdata[4224];
	ld.param.u64 	%rd3, [_Z23mat_transpose_kernel_v3ILi32ELi4EEvPKfPfii_param_0];
	ld.param.u64 	%rd4, [_Z23mat_transpose_kernel_v3ILi32ELi4EEvPKfPfii_param_1];
	ld.param.u32 	%r18, [_Z23mat_transpose_kernel_v3ILi32ELi4EEvPKfPfii_param_2];
	ld.param.u32 	%r19, [_Z23mat_transpose_kernel_v3ILi32ELi4EEvPKfPfii_param_3];
	cvta.to.global.u64 	%rd1, %rd3;
	cvta.to.global.u64 	%rd2, %rd4;
	mov.u32 	%r20, %ctaid.x;
	mov.u32 	%r21, %ctaid.y;
	mov.u32 	%r1, %tid.x;
	mov.u32 	%r2, %tid.y;
	shl.b32 	%r3, %r20, 5;
	add.s32 	%r4, %r3, %r1;
	shl.b32 	%r5, %r21, 5;
	add.s32 	%r6, %r5, %r2;
	setp.ge.s32 	%p1, %r4, %r19;
	shl.b32 	%r22, %r1, 2;
	mov.u32 	%r23, _ZZ23mat_transpose_kernel_v3ILi32ELi4EEvPKfPfiiE5sdata;
	add.s32 	%r7, %r23, %r22;
	@%p1 bra 	$L__BB3_9;
	setp.ge.s32 	%p2, %r6, %r18;
	mad.lo.s32 	%r8, %r2, 132, %r7;
	@%p2 bra 	$L__BB3_3;
	mad.lo.s32 	%r24, %r6, %r19, %r4;
	mul.wide.u32 	%rd5, %r24, 4;
	add.s64 	%rd6, %rd1, %rd5;
	ld.global.f32 	%f1, [%rd6];
	st.shared.f32 	[%r8], %f1;
$L__BB3_3:
	add.s32 	%r9, %r6, 8;
	setp.ge.s32 	%p3, %r9, %r18;
	@%p3 bra 	$L__BB3_5;
	mad.lo.s32 	%r25, %r9, %r19, %r4;
	mul.wide.u32 	%rd7, %r25, 4;
	add.s64 	%rd8, %rd1, %rd7;
	ld.global.f32 	%f2, [%rd8];
	st.shared.f32 	[%r8+1056], %f2;
$L__BB3_5:
	add.s32 	%r10, %r6, 16;
	setp.ge.s32 	%p4, %r10, %r18;
	@%p4 bra 	$L__BB3_7;
	mad.lo.s32 	%r26, %r10, %r19, %r4;
	mul.wide.u32 	%rd9, %r26, 4;
	add.s64 	%rd10, %rd1, %rd9;
	ld.global.f32 	%f3, [%rd10];
	st.shared.f32 	[%r8+2112], %f3;
$L__BB3_7:
	add.s32 	%r11, %r6, 24;
	setp.ge.s32 	%p5, %r11, %r18;
	@%p5 bra 	$L__BB3_9;
	mad.lo.s32 	%r27, %r11, %r19, %r4;
	mul.wide.u32 	%rd11, %r27, 4;
	add.s64 	%rd12, %rd1, %rd11;
	ld.global.f32 	%f4, [%rd12];
	st.shared.f32 	[%r8+3168], %f4;
$L__BB3_9:
	bar.sync 	0;
	add.s32 	%r12, %r5, %r1;
	add.s32 	%r13, %r3, %r2;
	setp.ge.s32 	%p6, %r12, %r18;
	@%p6 bra 	$L__BB3_18;
	shl.b32 	%r28, %r1, 7;
	add.s32 	%r29, %r7, %r28;
	setp.ge.s32 	%p7, %r13, %r19;
	shl.b32 	%r30, %r2, 2;
	add.s32 	%r14, %r29, %r30;
	@%p7 bra 	$L__BB3_12;
	ld.shared.f32 	%f5, [%r14];
	mad.lo.s32 	%r31, %r13, %r18, %r12;
	mul.wide.u32 	%rd13, %r31, 4;
	add.s64 	%rd14, %rd2, %rd13;
	st.global.f32 	[%rd14], %f5;
$L__BB3_12:
	add.s32 	%r15, %r13, 8;
	setp.ge.s32 	%p8, %r15, %r19;
	@%p8 bra 	$L__BB3_14;
	ld.shared.f32 	%f6, [%r14+32];
	mad.lo.s32 	%r32, %r15, %r18, %r12;
	mul.wide.u32 	%rd15, %r32, 4;
	add.s64 	%rd16, %rd2, %rd15;
	st.global.f32 	[%rd16], %f6;
$L__BB3_14:
	add.s32 	%r16, %r13, 16;
	setp.ge.s32 	%p9, %r16, %r19;
	@%p9 bra 	$L__BB3_16;
	ld.shared.f32 	%f7, [%r14+64];
	mad.lo.s32 	%r33, %r16, %r18, %r12;
	mul.wide.u32 	%rd17, %r33, 4;
	add.s64 	%rd18, %rd2, %rd17;
	st.global.f32 	[%rd18], %f7;
$L__BB3_16:
	add.s32 	%r17, %r13, 24;
	setp.ge.s32 	%p10, %r17, %r19;
	@%p10 bra 	$L__BB3_18;
	ld.shared.f32 	%f8, [%r14+96];
	mad.lo.s32 	%r34, %r17, %r18, %r12;
	mul.wide.u32 	%rd19, %r34, 4;
	add.s64 	%rd20, %rd2, %rd19;
	st.global.f32 	[%rd20], %f8;
$L__BB3_18:
	ret;

}
	// .globl	_Z25mat_transpose_kernel_v3_5ILi32EEvPKfPfii
.visible .entry _Z25mat_transpose_kernel_v3_5ILi32EEvPKfPfii(
	.param .u64 .ptr .align 1 _Z25mat_transpose_kernel_v3_5ILi32EEvPKfPfii_param_0,
	.param .u64 .ptr .align 1 _Z25mat_transpose_kernel_v3_5ILi32EEvPKfPfii_param_1,
	.param .u32 _Z25mat_transpose_kernel_v3_5ILi32EEvPKfPfii_param_2,
	.param .u32 _Z25mat_transpose_kernel_v3_5ILi32EEvPKfPfii_param_3
)
{
	.reg .pred 	%p<7>;
	.reg .b32 	%r<27>;
	.reg .b32 	%f<9>;
	.reg .b64 	%rd<9>;
	// demoted variable
	.shared .align 4 .b8 _ZZ25mat_transpose_kernel_v3_5ILi32EEvPKfPfiiE5sdata[4096];
	ld.param.u64 	%rd1, [_Z25mat_transpose_kernel_v3_5ILi32EEvPKfPfii_param_0];
	ld.param.u64 	%rd2, [_Z25mat_transpose_kernel_v3_5ILi32EEvPKfPfii_param_1];
	ld.param.u32 	%r13, [_Z25mat_transpose_kernel_v3_5ILi32EEvPKfPfii_param_2];
	ld.param.u32 	%r12, [_Z25mat_transpose_kernel_v3_5ILi32EEvPKfPfii_param_3];
	mov.u32 	%r14, %ctaid.x;
	mov.u32 	%r15, %ctaid.y;
	mov.u32 	%r1, %tid.x;
	mov.u32 	%r2, %tid.y;
	shl.b32 	%r3, %r14, 5;
	shl.b32 	%r4, %r1, 2;
	add.s32 	%r5, %r3, %r4;
	shl.b32 	%r6, %r15, 5;
	add.s32 	%r16, %r6, %r2;
	setp.ge.s32 	%p1, %r5, %r12;
	setp.ge.s32 	%p2, %r16, %r13;
	shl.b32 	%r17, %r2, 7;
	mov.u32 	%r18, _ZZ25mat_transpose_kernel_v3_5ILi32EEvPKfPfiiE5sdata;
	add.s32 	%r8, %r18, %r17;
	or.pred  	%p3, %p1, %p2;
	@%p3 bra 	$L__BB4_2;
	cvta.to.global.u64 	%rd3, %rd1;
	shl.b32 	%r19, %r1, 4;
	add.s32 	%r20, %r8, %r19;
	mad.lo.s32 	%r21, %r12, %r16, %r5;
	mul.wide.u32 	%rd4, %r21, 4;
	add.s64 	%rd5, %rd3, %rd4;
	ld.global.v4.f32 	{%f1, %f2, %f3, %f4}, [%rd5];
	st.shared.v4.f32 	[%r20], {%f1, %f2, %f3, %f4};
$L__BB4_2:
	bar.sync 	0;
	add.s32 	%r9, %r6, %r4;
	add.s32 	%r22, %r3, %r2;
	setp.ge.s32 	%p4, %r9, %r13;
	setp.ge.s32 	%p5, %r22, %r12;
	or.pred  	%p6, %p4, %p5;
	@%p6 bra 	$L__BB4_4;
	mad.lo.s32 	%r23, %r2, -124, %r8;
	shl.b32 	%r24, %r4, 7;
	add.s32 	%r25, %r23, %r24;
	ld.shared.f32 	%f5, [%r25];
	ld.shared.f32 	%f6, [%r25+128];
	ld.shared.f32 	%f7, [%r25+256];
	ld.shared.f32 	%f8, [%r25+384];
	mad.lo.s32 	%r26, %r13, %r22, %r9;
	cvta.to.global.u64 	%rd6, %rd2;
	mul.wide.u32 	%rd7, %r26, 4;
	add.s64 	%rd8, %rd6, %rd7;
	st.global.v4.f32 	[%rd8], {%f5, %f6, %f7, %f8};
$L__BB4_4:
	ret;

}
	// .globl	_Z23mat_transpose_kernel_v4ILi32ELi4EEvPKfPfii
.visible .entry _Z23mat_transpose_kernel_v4ILi32ELi4EEvPKfPfii(
	.param .u64 .ptr .align 1 _Z23mat_transpose_kernel_v4ILi32ELi4EEvPKfPfii_param_0,
	.param .u64 .ptr .align 1 _Z23mat_transpose_kernel_v4ILi32ELi4EEvPKfPfii_param_1,
	.param .u32 _Z23mat_transpose_kernel_v4ILi32ELi4EEvPKfPfii_param_2,
	.param .u32 _Z23mat_transpose_kernel_v4ILi32ELi4EEvPKfPfii_param_3
)
{
	.reg .pred 	%p<13>;
	.reg .b32 	%r<57>;
	.reg .b32 	%f<17>;
	.reg .b64 	%rd<37>;
	// demoted variable
	.shared .align 4 .b8 _ZZ23mat_transpose_kernel_v4ILi32ELi4EEvPKfPfiiE5sdata[4224];
	ld.param.u64 	%rd3, [_Z23mat_transpose_kernel_v4ILi32ELi4EEvPKfPfii_param_0];
	ld.param.u64 	%rd4, [_Z23mat_transpose_kernel_v4ILi32ELi4EEvPKfPfii_param_1];
	ld.param.u32 	%r15, [_Z23mat_transpose_kernel_v4ILi32ELi4EEvPKfPfii_param_2];
	ld.param.u32 	%r16, [_Z23mat_transpose_kernel_v4ILi32ELi4EEvPKfPfii_param_3];
	cvta.to.global.u64 	%rd1, %rd4;
	cvta.to.global.u64 	%rd2, %rd3;
	mov.u32 	%r17, %ctaid.x;
	mov.u32 	%r18, %ctaid.y;
	mov.u32 	%r1, %tid.x;
	mov.u32 	%r2, %tid.y;
	shl.b32 	%r3, %r17, 5;
	add.s32 	%r4, %r3, %r1;
	shl.b32 	%r5, %r18, 5;
	add.s32 	%r6, %r5, %r2;
	setp.ge.s32 	%p1, %r4, %r16;
	shl.b32 	%r19, %r1, 2;
	mov.u32 	%r20, _ZZ23mat_transpose_kernel_v4ILi32ELi4EEvPKfPfiiE5sdata;
	add.s32 	%r7, %r20, %r19;
	@%p1 bra 	$L__BB5_10;
	add.s32 	%r21, %r6, 32;
	setp.le.s32 	%p2, %r21, %r15;
	@%p2 bra 	$L__BB5_21;
	setp.lt.s32 	%p3, %r2, %r15;
	mad.lo.s32 	%r8, %r2, 132, %r7;
	@%p3 bra 	$L__BB5_3;
	bra.uni 	$L__BB5_4;
$L__BB5_3:
	mad.lo.s32 	%r29, %r6, %r16, %r4;
	mul.wide.u32 	%rd13, %r29, 4;
	add.s64 	%rd14, %rd2, %rd13;
	ld.global.f32 	%f5, [%rd14];
	st.shared.f32 	[%r8], %f5;
$L__BB5_4:
	add.s32 	%r30, %r2, 8;
	setp.ge.s32 	%p4, %r30, %r15;
	@%p4 bra 	$L__BB5_6;
	add.s32 	%r31, %r6, 8;
	mad.lo.s32 	%r32, %r31, %r16, %r4;
	mul.wide.u32 	%rd15, %r32, 4;
	add.s64 	%rd16, %rd2, %rd15;
	ld.global.f32 	%f6, [%rd16];
	st.shared.f32 	[%r8+1056], %f6;
$L__BB5_6:
	add.s32 	%r33, %r2, 16;
	setp.ge.s32 	%p5, %r33, %r15;
	@%p5 bra 	$L__BB5_8;
	add.s32 	%r34, %r6, 16;
	mad.lo.s32 	%r35, %r34, %r16, %r4;
	mul.wide.u32 	%rd17, %r35, 4;
	add.s64 	%rd18, %rd2, %rd17;
	ld.global.f32 	%f7, [%rd18];
	st.shared.f32 	[%r8+2112], %f7;
$L__BB5_8:
	add.s32 	%r36, %r2, 24;
	setp.ge.s32 	%p6, %r36, %r15;
	@%p6 bra 	$L__BB5_10;
	add.s32 	%r37, %r6, 24;
	mad.lo.s32 	%r38, %r37, %r16, %r4;
	mul.wide.u32 	%rd19, %r38, 4;
	add.s64 	%rd20, %rd2, %rd19;
	ld.global.f32 	%f8, [%rd20];
	st.shared.f32 	[%r8+3168], %f8;
$L__BB5_10:
	bar.sync 	0;
	add.s32 	%r9, %r5, %r1;
	add.s32 	%r10, %r3, %r2;
	setp.ge.s32 	%p7, %r9, %r15;
	@%p7 bra 	$L__BB5_20;
	add.s32 	%r39, %r10, 32;
	setp.le.s32 	%p8, %r39, %r16;
	@%p8 bra 	$L__BB5_22;
	shl.b32 	%r50, %r1, 7;
	add.s32 	%r51, %r7, %r50;
	setp.lt.s32 	%p9, %r10, %r16;
	shl.b32 	%r52, %r2, 2;
	add.s32 	%r11, %r51, %r52;
	@%p9 bra 	$L__BB5_13;
	bra.uni 	$L__BB5_14;
$L__BB5_13:
	ld.shared.f32 	%f13, [%r11];
	mad.lo.s32 	%r53, %r10, %r15, %r9;
	mul.wide.u32 	%rd29, %r53, 4;
	add.s64 	%rd30, %rd1, %rd29;
	st.global.f32 	[%rd30], %f13;
$L__BB5_14:
	add.s32 	%r12, %r10, 8;
	setp.ge.s32 	%p10, %r12, %r16;
	@%p10 bra 	$L__BB5_16;
	ld.shared.f32 	%f14, [%r11+32];
	mad.lo.s32 	%r54, %r12, %r15, %r9;
	mul.wide.u32 	%rd31, %r54, 4;
	add.s64 	%rd32, %rd1, %rd31;
	st.global.f32 	[%rd32], %f14;
$L__BB5_16:
	add.s32 	%r13, %r10, 16;
	setp.ge.s32 	%p11, %r13, %r16;
	@%p11 bra 	$L__BB5_18;
	ld.shared.f32 	%f15, [%r11+64];
	mad.lo.s32 	%r55, %r13, %r15, %r9;
	mul.wide.u32 	%rd33, %r55, 4;
	add.s64 	%rd34, %rd1, %rd33;
	st.global.f32 	[%rd34], %f15;
$L__BB5_18:
	add.s32 	%r14, %r10, 24;
	setp.ge.s32 	%p12, %r14, %r16;
	@%p12 bra 	$L__BB5_20;
	ld.shared.f32 	%f16, [%r11+96];
	mad.lo.s32 	%r56, %r14, %r15, %r9;
	mul.wide.u32 	%rd35, %r56, 4;
	add.s64 	%rd36, %rd1, %rd35;
	st.global.f32 	[%rd36], %f16;
$L__BB5_20:
	ret;
$L__BB5_21:
	mad.lo.s32 	%r22, %r6, %r16, %r4;
	mul.wide.u32 	%rd5, %r22, 4;
	add.s64 	%rd6, %rd2, %rd5;
	ld.global.f32 	%f1, [%rd6];
	mad.lo.s32 	%r23, %r2, 132, %r7;
	st.shared.f32 	[%r23], %f1;
	shl.b32 	%r24, %r16, 3;
	add.s32 	%r25, %r22, %r24;
	mul.wide.u32 	%rd7, %r25, 4;
	add.s64 	%rd8, %rd2, %rd7;
	ld.global.f32 	%f2, [%rd8];
	st.shared.f32 	[%r23+1056], %f2;
	shl.b32 	%r26, %r16, 4;
	add.s32 	%r27, %r22, %r26;
	mul.wide.u32 	%rd9, %r27, 4;
	add.s64 	%rd10, %rd2, %rd9;
	ld.global.f32 	%f3, [%rd10];
	st.shared.f32 	[%r23+2112], %f3;
	add.s32 	%r28, %r27, %r24;
	mul.wide.u32 	%rd11, %r28, 4;
	add.s64 	%rd12, %rd2, %rd11;
	ld.global.f32 	%f4, [%rd12];
	st.shared.f32 	[%r23+3168], %f4;
	bra.uni 	$L__BB5_10;
$L__BB5_22:
	shl.b32 	%r40, %r1, 7;
	add.s32 	%r41, %r7, %r40;
	shl.b32 	%r42, %r2, 2;
	add.s32 	%r43, %r41, %r42;
	ld.shared.f32 	%f9, [%r43];
	mad.lo.s32 	%r44, %r10, %r15, %r9;
	mul.wide.u32 	%rd21, %r44, 4;
	add.s64 	%rd22, %rd1, %rd21;
	st.global.f32 	[%rd22], %f9;
	ld.shared.f32 	%f10, [%r43+32];
	shl.b32 	%r45, %r15, 3;
	add.s32 	%r46, %r44, %r45;
	mul.wide.u32 	%rd23, %r46, 4;
	add.s64 	%rd24, %rd1, %rd23;
	st.global.f32 	[%rd24], %f10;
	ld.shared.f32 	%f11, [%r43+64];
	shl.b32 	%r47, %r15, 4;
	add.s32 	%r48, %r44, %r47;
	mul.wide.u32 	%rd25, %r48, 4;
	add.s64 	%rd26, %rd1, %rd25;
	st.global.f32 	[%rd26], %f11;
	ld.shared.f32 	%f12, [%r43+96];
	add.s32 	%r49, %r48, %r45;
	mul.wide.u32 	%rd27, %r49, 4;
	add.s64 	%rd28, %rd1, %rd27;
	st.global.f32 	[%rd28], %f12;
	bra.uni 	$L__BB5_20;

}


// ===== COMPILED SASS (sm_100) =====

	.target	sm_100

	.elftype	@"ET_EXEC"


//--------------------- .note.nv.tkinfo           --------------------------
	.section	.note.nv.tkinfo,"",@"SHT_NOTE"
	.sectionflags	@"SHF_NOTE_NV_TKINFO"
	.tkinfo
        /*0018*/ 	.word	0x00000002
        /*0030*/ 	.string	""
        /*0030*/ 	.string	"ptxas"
        /*0030*/ 	.string	"Cuda compilation tools, release 13.0, V13.0.88"
        /*0030*/ 	.string	"Build cuda_13.0.r13.0/compiler.36424714_0"
        /*0030*/ 	.string	"-arch sm_100 -m 64 "



//--------------------- .note.nv.cuinfo           --------------------------
	.section	.note.nv.cuinfo,"",@"SHT_NOTE"
	.sectionflags	@"SHF_NOTE_NV_CUINFO"
        /*0018*/ 	.short	0x0002
        /*001a*/ 	.short	0x0064
        /*001c*/ 	.short	0x0082
	.zero		2


//--------------------- .nv.info                  --------------------------
	.section	.nv.info,"",@"SHT_CUDA_INFO"
	.align	4


	//----- nvinfo : EIATTR_REGCOUNT
	.align		4
        /*0000*/ 	.byte	0x04, 0x2f
        /*0002*/ 	.short	(.L_1 - .L_0)
	.align		4
.L_0:
        /*0004*/ 	.word	index@(_Z23mat_transpose_kernel_v0PKfPfii)
        /*0008*/ 	.word	0x0000000a


	//----- nvinfo : EIATTR_FRAME_SIZE
	.align		4
.L_1:
        /*000c*/ 	.byte	0x04, 0x11
        /*000e*/ 	.short	(.L_3 - .L_2)
	.align		4
.L_2:
        /*0010*/ 	.word	index@(_Z23mat_transpose_kernel_v0PKfPfii)
        /*0014*/ 	.word	0x00000000


	//----- nvinfo : EIATTR_REGCOUNT
	.align		4
.L_3:
        /*0018*/ 	.byte	0x04, 0x2f
        /*001a*/ 	.short	(.L_5 - .L_4)
	.align		4
.L_4:
        /*001c*/ 	.word	index@(_Z23mat_transpose_kernel_v1ILi16EEvPKfPfii)
        /*0020*/ 	.word	0x0000000e


	//----- nvinfo : EIATTR_FRAME_SIZE
	.align		4
.L_5:
        /*0024*/ 	.byte	0x04, 0x11
        /*0026*/ 	.short	(.L_7 - .L_6)
	.align		4
.L_6:
        /*0028*/ 	.word	index@(_Z23mat_transpose_kernel_v1ILi16EEvPKfPfii)
        /*002c*/ 	.word	0x00000000


	//----- nvinfo : EIATTR_REGCOUNT
	.align		4
.L_7:
        /*0030*/ 	.byte	0x04, 0x2f
        /*0032*/ 	.short	(.L_9 - .L_8)
	.align		4
.L_8:
        /*0034*/ 	.word	index@(_Z23mat_transpose_kernel_v2ILi16EEvPKfPfii)
        /*0038*/ 	.word	0x0000000e


	//----- nvinfo : EIATTR_FRAME_SIZE
	.align		4
.L_9:
        /*003c*/ 	.byte	0x04, 0x11
        /*003e*/ 	.short	(.L_11 - .L_10)
	.align		4
.L_10:
        /*0040*/ 	.word	index@(_Z23mat_transpose_kernel_v2ILi16EEvPKfPfii)
        /*0044*/ 	.word	0x00000000


	//----- nvinfo : EIATTR_REGCOUNT
	.align		4
.L_11:
        /*0048*/ 	.byte	0x04, 0x2f
        /*004a*/ 	.short	(.L_13 - .L_12)
	.align		4
.L_12:
        /*004c*/ 	.word	index@(_Z23mat_transpose_kernel_v3ILi32ELi4EEvPKfPfii)
        /*0050*/ 	.word	0x0000001c


	//----- nvinfo : EIATTR_FRAME_SIZE
	.align		4
.L_13:
        /*0054*/ 	.byte	0x04, 0x11
        /*0056*/ 	.short	(.L_15 - .L_14)
	.align		4
.L_14:
        /*0058*/ 	.word	index@(_Z23mat_transpose_kernel_v3ILi32ELi4EEvPKfPfii)
        /*005c*/ 	.word	0x00000000


	//----- nvinfo : EIATTR_REGCOUNT
	.align		4
.L_15:
        /*0060*/ 	.byte	0x04, 0x2f
        /*0062*/ 	.short	(.L_17 - .L_16)
	.align		4
.L_16:
        /*0064*/ 	.word	index@(_Z25mat_transpose_kernel_v3_5ILi32EEvPKfPfii)
        /*0068*/ 	.word	0x00000010


	//----- nvinfo : EIATTR_FRAME_SIZE
	.align		4
.L_17:
        /*006c*/ 	.byte	0x04, 0x11
        /*006e*/ 	.short	(.L_19 - .L_18)
	.align		4
.L_18:
        /*0070*/ 	.word	index@(_Z25mat_transpose_kernel_v3_5ILi32EEvPKfPfii)
        /*0074*/ 	.word	0x00000000


	//----- nvinfo : EIATTR_REGCOUNT
	.align		4
.L_19:
        /*0078*/ 	.byte	0x04, 0x2f
        /*007a*/ 	.short	(.L_21 - .L_20)
	.align		4
.L_20:
        /*007c*/ 	.word	index@(_Z23mat_transpose_kernel_v4ILi32ELi4EEvPKfPfii)
        /*0080*/ 	.word	0x0000001a


	//----- nvinfo : EIATTR_FRAME_SIZE
	.align		4
.L_21:
        /*0084*/ 	.byte	0x04, 0x11
        /*0086*/ 	.short	(.L_23 - .L_22)
	.align		4
.L_22:
        /*0088*/ 	.word	index@(_Z23mat_transpose_kernel_v4ILi32ELi4EEvPKfPfii)
        /*008c*/ 	.word	0x00000000


	//----- nvinfo : EIATTR_MIN_STACK_SIZE
	.align		4
.L_23:
        /*0090*/ 	.byte	0x04, 0x12
        /*0092*/ 	.short	(.L_25 - .L_24)
	.align		4
.L_24:
        /*0094*/ 	.word	index@(_Z23mat_transpose_kernel_v4ILi32ELi4EEvPKfPfii)
        /*0098*/ 	.word	0x00000000


	//----- nvinfo : EIATTR_MIN_STACK_SIZE
	.align		4
.L_25:
        /*009c*/ 	.byte	0x04, 0x12
        /*009e*/ 	.short	(.L_27 - .L_26)
	.align		4
.L_26:
        /*00a0*/ 	.word	index@(_Z25mat_transpose_kernel_v3_5ILi32EEvPKfPfii)
        /*00a4*/ 	.word	0x00000000


	//----- nvinfo : EIATTR_MIN_STACK_SIZE
	.align		4
.L_27:
        /*00a8*/ 	.byte	0x04, 0x12
        /*00aa*/ 	.short	(.L_29 - .L_28)
	.align		4
.L_28:
        /*00ac*/ 	.word	index@(_Z23mat_transpose_kernel_v3ILi32ELi4EEvPKfPfii)
        /*00b0*/ 	.word	0x00000000


	//----- nvinfo : EIATTR_MIN_STACK_SIZE
	.align		4
.L_29:
        /*00b4*/ 	.byte	0x04, 0x12
        /*00b6*/ 	.short	(.L_31 - .L_30)
	.align		4
.L_30:
        /*00b8*/ 	.word	index@(_Z23mat_transpose_kernel_v2ILi16EEvPKfPfii)
        /*00bc*/ 	.word	0x00000000


	//----- nvinfo : EIATTR_MIN_STACK_SIZE
	.align		4
.L_31:
        /*00c0*/ 	.byte	0x04, 0x12
        /*00c2*/ 	.short	(.L_33 - .L_32)
	.align		4
.L_32:
        /*00c4*/ 	.word	index@(_Z23mat_transpose_kernel_v1ILi16EEvPKfPfii)
        /*00c8*/ 	.word	0x00000000


	//----- nvinfo : EIATTR_MIN_STACK_SIZE
	.align		4
.L_33:
        /*00cc*/ 	.byte	0x04, 0x12
        /*00ce*/ 	.short	(.L_35 - .L_34)
	.align		4
.L_34:
        /*00d0*/ 	.word	index@(_Z23mat_transpose_kernel_v0PKfPfii)
        /*00d4*/ 	.word	0x00000000
.L_35:


//--------------------- .nv.compat                --------------------------
	.section	.nv.compat,"",@"SHT_CUDA_COMPAT_INFO"
	.align	4
        /*0000*/ 	.byte	0x02, 0x09, 0x00, 0x00, 0x02, 0x02, 0x01, 0x00, 0x02, 0x05, 0x05, 0x00, 0x03, 0x07, 0x01, 0x01
        /*0010*/ 	.byte	0x02, 0x03, 0x00, 0x00, 0x02, 0x06, 0x01, 0x00, 0x04, 0x0b, 0x08, 0x00, 0x09, 0x00, 0x00, 0x00
        /*0020*/ 	.byte	0x00, 0x00, 0x00, 0x00


//--------------------- .nv.info._Z23mat_transpose_kernel_v4ILi32ELi4EEvPKfPfii --------------------------
	.section	.nv.info._Z23mat_transpose_kernel_v4ILi32ELi4EEvPKfPfii,"",@"SHT_CUDA_INFO"
	.sectionflags	@""
	.align	4


	//----- nvinfo : EIATTR_CUDA_API_VERSION
	.align		4
        /*0000*/ 	.byte	0x04, 0x37
        /*0002*/ 	.short	(.L_37 - .L_36)
.L_36:
        /*0004*/ 	.word	0x00000082


	//----- nvinfo : EIATTR_KPARAM_INFO
	.align		4
.L_37:
        /*0008*/ 	.byte	0x04, 0x17
        /*000a*/ 	.short	(.L_39 - .L_38)
.L_38:
        /*000c*/ 	.word	0x00000000
        /*0010*/ 	.short	0x0003
        /*0012*/ 	.short	0x0014
        /*0014*/ 	.byte	0x00, 0xf0, 0x11, 0x00


	//----- nvinfo : EIATTR_KPARAM_INFO
	.align		4
.L_39:
        /*0018*/ 	.byte	0x04, 0x17
        /*001a*/ 	.short	(.L_41 - .L_40)
.L_40:
        /*001c*/ 	.word	0x00000000
        /*0020*/ 	.short	0x0002
        /*0022*/ 	.short	0x0010
        /*0024*/ 	.byte	0x00, 0xf0, 0x11, 0x00


	//----- nvinfo : EIATTR_KPARAM_INFO
	.align		4
.L_41:
        /*0028*/ 	.byte	0x04, 0x17
        /*002a*/ 	.short	(.L_43 - .L_42)
.L_42:
        /*002c*/ 	.word	0x00000000
        /*0030*/ 	.short	0x0001
        /*0032*/ 	.short	0x0008
        /*0034*/ 	.byte	0x00, 0xf5, 0x21, 0x00


	//----- nvinfo : EIATTR_KPARAM_INFO
	.align		4
.L_43:
        /*0038*/ 	.byte	0x04, 0x17
        /*003a*/ 	.short	(.L_45 - .L_44)
.L_44:
        /*003c*/ 	.word	0x00000000
        /*0040*/ 	.short	0x0000
        /*0042*/ 	.short	0x0000
        /*0044*/ 	.byte	0x00, 0xf5, 0x21, 0x00


	//----- nvinfo : EIATTR_SPARSE_MMA_MASK
	.align		4
.L_45:
        /*0048*/ 	.byte	0x03, 0x50
        /*004a*/ 	.short	0x0000


	//----- nvinfo : EIATTR_MAXREG_COUNT
	.align		4
        /*004c*/ 	.byte	0x03, 0x1b
        /*004e*/ 	.short	0x00ff


	//----- nvinfo : EIATTR_NUM_BARRIERS
	.align		4
        /*0050*/ 	.byte	0x02, 0x4c
        /*0052*/ 	.byte	0x01
	.zero		1


	//----- nvinfo : EIATTR_MERCURY_ISA_VERSION
	.align		4
        /*0054*/ 	.byte	0x03, 0x5f
        /*0056*/ 	.short	0x0101


	//----- nvinfo : EIATTR_VRC_CTA_INIT_COUNT
	.align		4
        /*0058*/ 	.byte	0x02, 0x4a
	.zero		1
	.zero		1


	//----- nvinfo : EIATTR_EXIT_INSTR_OFFSETS
	.align		4
        /*005c*/ 	.byte	0x04, 0x1c
        /*005e*/ 	.short	(.L_47 - .L_46)


	//   ....[0]....
.L_46:
        /*0060*/ 	.word	0x000004c0


	//   ....[1]....
        /*0064*/ 	.word	0x00000680


	//   ....[2]....
        /*0068*/ 	.word	0x000006e0


	//   ....[3]....
        /*006c*/ 	.word	0x00000820


	//----- nvinfo : EIATTR_CRS_STACK_SIZE
	.align		4
.L_47:
        /*0070*/ 	.byte	0x04, 0x1e
        /*0072*/ 	.short	(.L_49 - .L_48)
.L_48:
        /*0074*/ 	.word	0x00000000


	//----- nvinfo : EIATTR_CBANK_PARAM_SIZE
	.align		4
.L_49:
        /*0078*/ 	.byte	0x03, 0x19
        /*007a*/ 	.short	0x0018


	//----- nvinfo : EIATTR_PARAM_CBANK
	.align		4
        /*007c*/ 	.byte	0x04, 0x0a
        /*007e*/ 	.short	(.L_51 - .L_50)
	.align		4
.L_50:
        /*0080*/ 	.word	index@(.nv.constant0._Z23mat_transpose_kernel_v4ILi32ELi4EEvPKfPfii)
        /*0084*/ 	.short	0x0380
        /*0086*/ 	.short	0x0018


	//----- nvinfo : EIATTR_SW_WAR
	.align		4
.L_51:
        /*0088*/ 	.byte	0x04, 0x36
        /*008a*/ 	.short	(.L_53 - .L_52)
.L_52:
        /*008c*/ 	.word	0x00000008
.L_53:


//--------------------- .nv.info._Z25mat_transpose_kernel_v3_5ILi32EEvPKfPfii --------------------------
	.section	.nv.info._Z25mat_transpose_kernel_v3_5ILi32EEvPKfPfii,"",@"SHT_CUDA_INFO"
	.sectionflags	@""
	.align	4


	//----- nvinfo : EIATTR_CUDA_API_VERSION
	.align		4
        /*0000*/ 	.byte	0x04, 0x37
        /*0002*/ 	.short	(.L_55 - .L_54)
.L_54:
        /*0004*/ 	.word	0x00000082


	//----- nvinfo : EIATTR_KPARAM_INFO
	.align		4
.L_55:
        /*0008*/ 	.byte	0x04, 0x17
        /*000a*/ 	.short	(.L_57 - .L_56)
.L_56:
        /*000c*/ 	.word	0x00000000
        /*0010*/ 	.short	0x0003
        /*0012*/ 	.short	0x0014
        /*0014*/ 	.byte	0x00, 0xf0, 0x11, 0x00


	//----- nvinfo : EIATTR_KPARAM_INFO
	.align		4
.L_57:
        /*0018*/ 	.byte	0x04, 0x17
        /*001a*/ 	.short	(.L_59 - .L_58)
.L_58:
        /*001c*/ 	.word	0x00000000
        /*0020*/ 	.short	0x0002
        /*0022*/ 	.short	0x0010
        /*0024*/ 	.byte	0x00, 0xf0, 0x11, 0x00


	//----- nvinfo : EIATTR_KPARAM_INFO
	.align		4
.L_59:
        /*0028*/ 	.byte	0x04, 0x17
        /*002a*/ 	.short	(.L_61 - .L_60)
.L_60:
        /*002c*/ 	.word	0x00000000
        /*0030*/ 	.short	0x0001
        /*0032*/ 	.short	0x0008
        /*0034*/ 	.byte	0x00, 0xf5, 0x21, 0x00


	//----- nvinfo : EIATTR_KPARAM_INFO
	.align		4
.L_61:
        /*0038*/ 	.byte	0x04, 0x17
        /*003a*/ 	.short	(.L_63 - .L_62)
.L_62:
        /*003c*/ 	.word	0x00000000
        /*0040*/ 	.short	0x0000
        /*0042*/ 	.short	0x0000
        /*0044*/ 	.byte	0x00, 0xf5, 0x21, 0x00


	//----- nvinfo : EIATTR_SPARSE_MMA_MASK
	.align		4
.L_63:
        /*0048*/ 	.byte	0x03, 0x50
        /*004a*/ 	.short	0x0000


	//----- nvinfo : EIATTR_MAXREG_COUNT
	.align		4
        /*004c*/ 	.byte	0x03, 0x1b
        /*004e*/ 	.short	0x00ff


	//----- nvinfo : EIATTR_NUM_BARRIERS
	.align		4
        /*0050*/ 	.byte	0x02, 0x4c
        /*0052*/ 	.byte	0x01
	.zero		1


	//----- nvinfo : EIATTR_MERCURY_ISA_VERSION
	.align		4
        /*0054*/ 	.byte	0x03, 0x5f
        /*0056*/ 	.short	0x0101


	//----- nvinfo : EIATTR_VRC_CTA_INIT_COUNT
	.align		4
        /*0058*/ 	.byte	0x02, 0x4a
	.zero		1
	.zero		1


	//----- nvinfo : EIATTR_EXIT_INSTR_OFFSETS
	.align		4
        /*005c*/ 	.byte	0x04, 0x1c
        /*005e*/ 	.short	(.L_65 - .L_64)


	//   ....[0]....
.L_64:
        /*0060*/ 	.word	0x000001b0


	//   ....[1]....
        /*0064*/ 	.word	0x00000260


	//----- nvinfo : EIATTR_CBANK_PARAM_SIZE
	.align		4
.L_65:
        /*0068*/ 	.byte	0x03, 0x19
        /*006a*/ 	.short	0x0018


	//----- nvinfo : EIATTR_PARAM_CBANK
	.align		4
        /*006c*/ 	.byte	0x04, 0x0a
        /*006e*/ 	.short	(.L_67 - .L_66)
	.align		4
.L_66:
        /*0070*/ 	.word	index@(.nv.constant0._Z25mat_transpose_kernel_v3_5ILi32EEvPKfPfii)
        /*0074*/ 	.short	0x0380
        /*0076*/ 	.short	0x0018


	//----- nvinfo : EIATTR_SW_WAR
	.align		4
.L_67:
        /*0078*/ 	.byte	0x04, 0x36
        /*007a*/ 	.short	(.L_69 - .L_68)
.L_68:
        /*007c*/ 	.word	0x00000008
.L_69:


//--------------------- .nv.info._Z23mat_transpose_kernel_v3ILi32ELi4EEvPKfPfii --------------------------
	.section	.nv.info._Z23mat_transpose_kernel_v3ILi32ELi4EEvPKfPfii,"",@"SHT_CUDA_INFO"
	.sectionflags	@""
	.align	4


	//----- nvinfo : EIATTR_CUDA_API_VERSION
	.align		4
        /*0000*/ 	.byte	0x04, 0x37
        /*0002*/ 	.short	(.L_71 - .L_70)
.L_70:
        /*0004*/ 	.word	0x00000082


	//----- nvinfo : EIATTR_KPARAM_INFO
	.align		4
.L_71:
        /*0008*/ 	.byte	0x04, 0x17
        /*000a*/ 	.short	(.L_73 - .L_72)
.L_72:
        /*000c*/ 	.word	0x00000000
        /*0010*/ 	.short	0x0003
        /*0012*/ 	.short	0x0014
        /*0014*/ 	.byte	0x00, 0xf0, 0x11, 0x00


	//----- nvinfo : EIATTR_KPARAM_INFO
	.align		4
.L_73:
        /*0018*/ 	.byte	0x04, 0x17
        /*001a*/ 	.short	(.L_75 - .L_74)
.L_74:
        /*001c*/ 	.word	0x00000000
        /*0020*/ 	.short	0x0002
        /*0022*/ 	.short	0x0010
        /*0024*/ 	.byte	0x00, 0xf0, 0x11, 0x00


	//----- nvinfo : EIATTR_KPARAM_INFO
	.align		4
.L_75:
        /*0028*/ 	.byte	0x04, 0x17
        /*002a*/ 	.short	(.L_77 - .L_76)
.L_76:
        /*002c*/ 	.word	0x00000000
        /*0030*/ 	.short	0x0001
        /*0032*/ 	.short	0x0008
        /*0034*/ 	.byte	0x00, 0xf5, 0x21, 0x00


	//----- nvinfo : EIATTR_KPARAM_INFO
	.align		4
.L_77:
        /*0038*/ 	.byte	0x04, 0x17
        /*003a*/ 	.short	(.L_79 - .L_78)
.L_78:
        /*003c*/ 	.word	0x00000000
        /*0040*/ 	.short	0x0000
        /*0042*/ 	.short	0x0000
        /*0044*/ 	.byte	0x00, 0xf5, 0x21, 0x00


	//----- nvinfo : EIATTR_SPARSE_MMA_MASK
	.align		4
.L_79:
        /*0048*/ 	.byte	0x03, 0x50
        /*004a*/ 	.short	0x0000


	//----- nvinfo : EIATTR_MAXREG_COUNT
	.align		4
        /*004c*/ 	.byte	0x03, 0x1b
        /*004e*/ 	.short	0x00ff


	//----- nvinfo : EIATTR_NUM_BARRIERS
	.align		4
        /*0050*/ 	.byte	0x02, 0x4c
        /*0052*/ 	.byte	0x01
	.zero		1


	//----- nvinfo : EIATTR_MERCURY_ISA_VERSION
	.align		4
        /*0054*/ 	.byte	0x03, 0x5f
        /*0056*/ 	.short	0x0101


	//----- nvinfo : EIATTR_VRC_CTA_INIT_COUNT
	.align		4
        /*0058*/ 	.byte	0x02, 0x4a
	.zero		1
	.zero		1


	//----- nvinfo : EIATTR_EXIT_INSTR_OFFSETS
	.align		4
        /*005c*/ 	.byte	0x04, 0x1c
        /*005e*/ 	.short	(.L_81 - .L_80)


	//   ....[0]....
.L_80:
        /*0060*/ 	.word	0x00000330


	//   ....[1]....
        /*0064*/ 	.word	0x000004c0


	//   ....[2]....
        /*0068*/ 	.word	0x00000520


	//----- nvinfo : EIATTR_CRS_STACK_SIZE
	.align		4
.L_81:
        /*006c*/ 	.byte	0x04, 0x1e
        /*006e*/ 	.short	(.L_83 - .L_82)
.L_82:
        /*0070*/ 	.word	0x00000000


	//----- nvinfo : EIATTR_CBANK_PARAM_SIZE
	.align		4
.L_83:
        /*0074*/ 	.byte	0x03, 0x19
        /*0076*/ 	.short	0x0018


	//----- nvinfo : EIATTR_PARAM_CBANK
	.align		4
        /*0078*/ 	.byte	0x04, 0x0a
        /*007a*/ 	.short	(.L_85 - .L_84)
	.align		4
.L_84:
        /*007c*/ 	.word	index@(.nv.constant0._Z23mat_transpose_kernel_v3ILi32ELi4EEvPKfPfii)
        /*0080*/ 	.short	0x0380
        /*0082*/ 	.short	0x0018


	//----- nvinfo : EIATTR_SW_WAR
	.align		4
.L_85:
        /*0084*/ 	.byte	0x04, 0x36
        /*0086*/ 	.short	(.L_87 - .L_86)
.L_86:
        /*0088*/ 	.word	0x00000008
.L_87:


//--------------------- .nv.info._Z23mat_transpose_kernel_v2ILi16EEvPKfPfii --------------------------
	.section	.nv.info._Z23mat_transpose_kernel_v2ILi16EEvPKfPfii,"",@"SHT_CUDA_INFO"
	.sectionflags	@""
	.align	4


	//----- nvinfo : EIATTR_CUDA_API_VERSION
	.align		4
        /*0000*/ 	.byte	0x04, 0x37
        /*0002*/ 	.short	(.L_89 - .L_88)
.L_88:
        /*0004*/ 	.word	0x00000082


	//----- nvinfo : EIATTR_KPARAM_INFO
	.align		4
.L_89:
        /*0008*/ 	.byte	0x04, 0x17
        /*000a*/ 	.short	(.L_91 - .L_90)
.L_90:
        /*000c*/ 	.word	0x00000000
        /*0010*/ 	.short	0x0003
        /*0012*/ 	.short	0x0014
        /*0014*/ 	.byte	0x00, 0xf0, 0x11, 0x00


	//----- nvinfo : EIATTR_KPARAM_INFO
	.align		4
.L_91:
        /*0018*/ 	.byte	0x04, 0x17
        /*001a*/ 	.short	(.L_93 - .L_92)
.L_92:
        /*001c*/ 	.word	0x00000000
        /*0020*/ 	.short	0x0002
        /*0022*/ 	.short	0x0010
        /*0024*/ 	.byte	0x00, 0xf0, 0x11, 0x00


	//----- nvinfo : EIATTR_KPARAM_INFO
	.align		4
.L_93:
        /*0028*/ 	.byte	0x04, 0x17
        /*002a*/ 	.short	(.L_95 - .L_94)
.L_94:
        /*002c*/ 	.word	0x00000000
        /*0030*/ 	.short	0x0001
        /*0032*/ 	.short	0x0008
        /*0034*/ 	.byte	0x00, 0xf5, 0x21, 0x00


	//----- nvinfo : EIATTR_KPARAM_INFO
	.align		4
.L_95:
        /*0038*/ 	.byte	0x04, 0x17
        /*003a*/ 	.short	(.L_97 - .L_96)
.L_96:
        /*003c*/ 	.word	0x00000000
        /*0040*/ 	.short	0x0000
        /*0042*/ 	.short	0x0000
        /*0044*/ 	.byte	0x00, 0xf5, 0x21, 0x00


	//----- nvinfo : EIATTR_SPARSE_MMA_MASK
	.align		4
.L_97:
        /*0048*/ 	.byte	0x03, 0x50
        /*004a*/ 	.short	0x0000


	//----- nvinfo : EIATTR_MAXREG_COUNT
	.align		4
        /*004c*/ 	.byte	0x03, 0x1b
        /*004e*/ 	.short	0x00ff


	//----- nvinfo : EIATTR_NUM_BARRIERS
	.align		4
        /*0050*/ 	.byte	0x02, 0x4c
        /*0052*/ 	.byte	0x01
	.zero		1


	//----- nvinfo : EIATTR_MERCURY_ISA_VERSION
	.align		4
        /*0054*/ 	.byte	0x03, 0x5f
        /*0056*/ 	.short	0x0101


	//----- nvinfo : EIATTR_VRC_CTA_INIT_COUNT
	.align		4
        /*0058*/ 	.byte	0x02, 0x4a
	.zero		1
	.zero		1


	//----- nvinfo : EIATTR_EXIT_INSTR_OFFSETS
	.align		4
        /*005c*/ 	.byte	0x04, 0x1c
        /*005e*/ 	.short	(.L_99 - .L_98)


	//   ....[0]....
.L_98:
        /*0060*/ 	.word	0x000001a0


	//   ....[1]....
        /*0064*/ 	.word	0x00000250


	//----- nvinfo : EIATTR_CBANK_PARAM_SIZE
	.align		4
.L_99:
        /*0068*/ 	.byte	0x03, 0x19
        /*006a*/ 	.short	0x0018


	//----- nvinfo : EIATTR_PARAM_CBANK
	.align		4
        /*006c*/ 	.byte	0x04, 0x0a
        /*006e*/ 	.short	(.L_101 - .L_100)
	.align		4
.L_100:
        /*0070*/ 	.word	index@(.nv.constant0._Z23mat_transpose_kernel_v2ILi16EEvPKfPfii)
        /*0074*/ 	.short	0x0380
        /*0076*/ 	.short	0x0018


	//----- nvinfo : EIATTR_SW_WAR
	.align		4
.L_101:
        /*0078*/ 	.byte	0x04, 0x36
        /*007a*/ 	.short	(.L_103 - .L_102)
.L_102:
        /*007c*/ 	.word	0x00000008
.L_103:


//--------------------- .nv.info._Z23mat_transpose_kernel_v1ILi16EEvPKfPfii --------------------------
	.section	.nv.info._Z23mat_transpose_kernel_v1ILi16EEvPKfPfii,"",@"SHT_CUDA_INFO"
	.sectionflags	@""
	.align	4


	//----- nvinfo : EIATTR_CUDA_API_VERSION
	.align		4
        /*0000*/ 	.byte	0x04, 0x37
        /*0002*/ 	.short	(.L_105 - .L_104)
.L_104:
        /*0004*/ 	.word	0x00000082


	//----- nvinfo : EIATTR_KPARAM_INFO
	.align		4
.L_105:
        /*0008*/ 	.byte	0x04, 0x17
        /*000a*/ 	.short	(.L_107 - .L_106)
.L_106:
        /*000c*/ 	.word	0x00000000
        /*0010*/ 	.short	0x0003
        /*0012*/ 	.short	0x0014
        /*0014*/ 	.byte	0x00, 0xf0, 0x11, 0x00


	//----- nvinfo : EIATTR_KPARAM_INFO
	.align		4
.L_107:
        /*0018*/ 	.byte	0x04, 0x17
        /*001a*/ 	.short	(.L_109 - .L_108)
.L_108:
        /*001c*/ 	.word	0x00000000
        /*0020*/ 	.short	0x0002
        /*0022*/ 	.short	0x0010
        /*0024*/ 	.byte	0x00, 0xf0, 0x11, 0x00


	//----- nvinfo : EIATTR_KPARAM_INFO
	.align		4
.L_109:
        /*0028*/ 	.byte	0x04, 0x17
        /*002a*/ 	.short	(.L_111 - .L_110)
.L_110:
        /*002c*/ 	.word	0x00000000
        /*0030*/ 	.short	0x0001
        /*0032*/ 	.short	0x0008
        /*0034*/ 	.byte	0x00, 0xf5, 0x21, 0x00


	//----- nvinfo : EIATTR_KPARAM_INFO
	.align		4
.L_111:
        /*0038*/ 	.byte	0x04, 0x17
        /*003a*/ 	.short	(.L_113 - .L_112)
.L_112:
        /*003c*/ 	.word	0x00000000
        /*0040*/ 	.short	0x0000
        /*0042*/ 	.short	0x0000
        /*0044*/ 	.byte	0x00, 0xf5, 0x21, 0x00


	//----- nvinfo : EIATTR_SPARSE_MMA_MASK
	.align		4
.L_113:
        /*0048*/ 	.byte	0x03, 0x50
        /*004a*/ 	.short	0x0000


	//----- nvinfo : EIATTR_MAXREG_COUNT
	.align		4
        /*004c*/ 	.byte	0x03, 0x1b
        /*004e*/ 	.short	0x00ff


	//----- nvinfo : EIATTR_NUM_BARRIERS
	.align		4
        /*0050*/ 	.byte	0x02, 0x4c
        /*0052*/ 	.byte	0x01
	.zero		1


	//----- nvinfo : EIATTR_MERCURY_ISA_VERSION
	.align		4
        /*0054*/ 	.byte	0x03, 0x5f
        /*0056*/ 	.short	0x0101


	//----- nvinfo : EIATTR_VRC_CTA_INIT_COUNT
	.align		4
        /*0058*/ 	.byte	0x02, 0x4a
	.zero		1
	.zero		1


	//----- nvinfo : EIATTR_EXIT_INSTR_OFFSETS
	.align		4
        /*005c*/ 	.byte	0x04, 0x1c
        /*005e*/ 	.short	(.L_115 - .L_114)


	//   ....[0]....
.L_114:
        /*0060*/ 	.word	0x000001a0


	//   ....[1]....
        /*0064*/ 	.word	0x00000250


	//----- nvinfo : EIATTR_CBANK_PARAM_SIZE
	.align		4
.L_115:
        /*0068*/ 	.byte	0x03, 0x19
        /*006a*/ 	.short	0x0018


	//----- nvinfo : EIATTR_PARAM_CBANK
	.align		4
        /*006c*/ 	.byte	0x04, 0x0a
        /*006e*/ 	.short	(.L_117 - .L_116)
	.align		4
.L_116:
        /*0070*/ 	.word	index@(.nv.constant0._Z23mat_transpose_kernel_v1ILi16EEvPKfPfii)
        /*0074*/ 	.short	0x0380
        /*0076*/ 	.short	0x0018


	//----- nvinfo : EIATTR_SW_WAR
	.align		4
.L_117:
        /*0078*/ 	.byte	0x04, 0x36
        /*007a*/ 	.short	(.L_119 - .L_118)
.L_118:
        /*007c*/ 	.word	0x00000008
.L_119:


//--------------------- .nv.info._Z23mat_transpose_kernel_v0PKfPfii --------------------------
	.section	.nv.info._Z23mat_transpose_kernel_v0PKfPfii,"",@"SHT_CUDA_INFO"
	.sectionflags	@""
	.align	4


	//----- nvinfo : EIATTR_CUDA_API_VERSION
	.align		4
        /*0000*/ 	.byte	0x04, 0x37
        /*0002*/ 	.short	(.L_121 - .L_120)
.L_120:
        /*0004*/ 	.word	0x00000082


	//----- nvinfo : EIATTR_KPARAM_INFO
	.align		4
.L_121:
        /*0008*/ 	.byte	0x04, 0x17
        /*000a*/ 	.short	(.L_123 - .L_122)
.L_122:
        /*000c*/ 	.word	0x00000000
        /*0010*/ 	.short	0x0003
        /*0012*/ 	.short	0x0014
        /*0014*/ 	.byte	0x00, 0xf0, 0x11, 0x00


	//----- nvinfo : EIATTR_KPARAM_INFO
	.align		4
.L_123:
        /*0018*/ 	.byte	0x04, 0x17
        /*001a*/ 	.short	(.L_125 - .L_124)
.L_124:
        /*001c*/ 	.word	0x00000000
        /*0020*/ 	.short	0x0002
        /*0022*/ 	.short	0x0010
        /*0024*/ 	.byte	0x00, 0xf0, 0x11, 0x00


	//----- nvinfo : EIATTR_KPARAM_INFO
	.align		4
.L_125:
        /*0028*/ 	.byte	0x04, 0x17
        /*002a*/ 	.short	(.L_127 - .L_126)
.L_126:
        /*002c*/ 	.word	0x00000000
        /*0030*/ 	.short	0x0001
        /*0032*/ 	.short	0x0008
        /*0034*/ 	.byte	0x00, 0xf5, 0x21, 0x00


	//----- nvinfo : EIATTR_KPARAM_INFO
	.align		4
.L_127:
        /*0038*/ 	.byte	0x04, 0x17
        /*003a*/ 	.short	(.L_129 - .L_128)
.L_128:
        /*003c*/ 	.word	0x00000000
        /*0040*/ 	.short	0x0000
        /*0042*/ 	.short	0x0000
        /*0044*/ 	.byte	0x00, 0xf5, 0x21, 0x00


	//----- nvinfo : EIATTR_SPARSE_MMA_MASK
	.align		4
.L_129:
        /*0048*/ 	.byte	0x03, 0x50
        /*004a*/ 	.short	0x0000


	//----- nvinfo : EIATTR_MAXREG_COUNT
	.align		4
        /*004c*/ 	.byte	0x03, 0x1b
        /*004e*/ 	.short	0x00ff


	//----- nvinfo : EIATTR_MERCURY_ISA_VERSION
	.align		4
        /*0050*/ 	.byte	0x03, 0x5f
        /*0052*/ 	.short	0x0101


	//----- nvinfo : EIATTR_VRC_CTA_INIT_COUNT
	.align		4
        /*0054*/ 	.byte	0x02, 0x4a
	.zero		1
	.zero		1


	//----- nvinfo : EIATTR_EXIT_INSTR_OFFSETS
	.align		4
        /*0058*/ 	.byte	0x04, 0x1c
        /*005a*/ 	.short	(.L_131 - .L_130)


	//   ....[0]....
.L_130:
        /*005c*/ 	.word	0x000000c0


	//   ....[1]....
        /*0060*/ 	.word	0x00000160


	//----- nvinfo : EIATTR_CBANK_PARAM_SIZE
	.align		4
.L_131:
        /*0064*/ 	.byte	0x03, 0x19
        /*0066*/ 	.short	0x0018


	//----- nvinfo : EIATTR_PARAM_CBANK
	.align		4
        /*0068*/ 	.byte	0x04, 0x0a
        /*006a*/ 	.short	(.L_133 - .L_132)
	.align		4
.L_132:
        /*006c*/ 	.word	index@(.nv.constant0._Z23mat_transpose_kernel_v0PKfPfii)
        /*0070*/ 	.short	0x0380
        /*0072*/ 	.short	0x0018


	//----- nvinfo : EIATTR_SW_WAR
	.align		4
.L_133:
        /*0074*/ 	.byte	0x04, 0x36
        /*0076*/ 	.short	(.L_135 - .L_134)
.L_134:
        /*0078*/ 	.word	0x00000008
.L_135:


//--------------------- .nv.callgraph             --------------------------
	.section	.nv.callgraph,"",@"SHT_CUDA_CALLGRAPH"
	.align	4
	.sectionentsize	8
	.align		4
        /*0000*/ 	.word	0x00000000
	.align		4
        /*0004*/ 	.word	0xffffffff
	.align		4
        /*0008*/ 	.word	0x00000000
	.align		4
        /*000c*/ 	.word	0xfffffffe
	.align		4
        /*0010*/ 	.word	0x00000000
	.align		4
        /*0014*/ 	.word	0xfffffffd
	.align		4
        /*0018*/ 	.word	0x00000000
	.align		4
        /*001c*/ 	.word	0xfffffffc


//--------------------- .text._Z23mat_transpose_kernel_v4ILi32ELi4EEvPKfPfii --------------------------
	.section	.text._Z23mat_transpose_kernel_v4ILi32ELi4EEvPKfPfii,"ax",@progbits
	.align	128
        .global         _Z23mat_transpose_kernel_v4ILi32ELi4EEvPKfPfii
        .type           _Z23mat_transpose_kernel_v4ILi32ELi4EEvPKfPfii,@function
        .size           _Z23mat_transpose_kernel_v4ILi32ELi4EEvPKfPfii,(.L_x_12 - _Z23mat_transpose_kernel_v4ILi32ELi4EEvPKfPfii)
        .other          _Z23mat_transpose_kernel_v4ILi32ELi4EEvPKfPfii,@"STO_CUDA_ENTRY STV_DEFAULT"
_Z23mat_transpose_kernel_v4ILi32ELi4EEvPKfPfii:
.text._Z23mat_transpose_kernel_v4ILi32ELi4EEvPKfPfii:
[----:B------:R-:W-:Y:S01]  /*0000*/  LDC R1, c[0x0][0x37c] ;  /* 0x0000df00ff017b82 */ /* 0x000fe20000000800 */
[----:B------:R-:W0:Y:S07]  /*0010*/  S2R R2, SR_CTAID.X ;  /* 0x0000000000027919 */ /* 0x000e2e0000002500 */
[----:B------:R-:W1:Y:S01]  /*0020*/  LDC R0, c[0x0][0x394] ;  /* 0x0000e500ff007b82 */ /* 0x000e620000000800 */
[----:B------:R-:W-:Y:S01]  /*0030*/  UMOV UR4, 0x400 ;  /* 0x0000040000047882 */ /* 0x000fe20000000000 */
[----:B------:R-:W2:Y:S01]  /*0040*/  LDCU.64 UR6, c[0x0][0x358] ;  /* 0x00006b00ff0677ac */ /* 0x000ea20008000a00 */
[----:B------:R-:W0:Y:S01]  /*0050*/  S2R R3, SR_TID.X ;  /* 0x0000000000037919 */ /* 0x000e220000002100 */
[----:B------:R-:W-:Y:S01]  /*0060*/  BSSY.RECONVERGENT B0, `(.L_x_0) ;  /* 0x0000040000007945 */ /* 0x000fe20003800200 */
[----:B------:R-:W3:Y:S03]  /*0070*/  S2R R6, SR_CTAID.Y ;  /* 0x0000000000067919 */ /* 0x000ee60000002600 */
[----:B------:R-:W4:Y:S01]  /*0080*/  S2UR UR5, SR_CgaCtaId ;  /* 0x00000000000579c3 */ /* 0x000f220000008800 */
[----:B------:R-:W1:Y:S01]  /*0090*/  S2R R5, SR_TID.Y ;  /* 0x0000000000057919 */ /* 0x000e620000002200 */
[----:B----4-:R-:W-:Y:S01]  /*00a0*/  ULEA UR4, UR5, UR4, 0x18 ;  /* 0x0000000405047291 */ /* 0x010fe2000f8ec0ff */
[----:B0-----:R-:W-:-:S05]  /*00b0*/  LEA R7, R2, R3, 0x5 ;  /* 0x0000000302077211 */ /* 0x001fca00078e28ff */
[----:B------:R-:W-:Y:S02]  /*00c0*/  LEA R4, R3, UR4, 0x2 ;  /* 0x0000000403047c11 */ /* 0x000fe4000f8e10ff */
[----:B-1----:R-:W-:-:S13]  /*00d0*/  ISETP.GE.AND P0, PT, R7, R0, PT ;  /* 0x000000000700720c */ /* 0x002fda0003f06270 */
[----:B--23--:R-:W-:Y:S05]  /*00e0*/  @P0 BRA `(.L_x_1) ;  /* 0x0000000000dc0947 */ /* 0x00cfea0003800000 */
[----:B------:R-:W0:Y:S01]  /*00f0*/  LDC R11, c[0x0][0x390] ;  /* 0x0000e400ff0b7b82 */ /* 0x000e220000000800 */
[----:B------:R-:W-:-:S04]  /*0100*/  LEA R16, R6, R5, 0x5 ;  /* 0x0000000506107211 */ /* 0x000fc800078e28ff */
[----:B------:R-:W-:-:S04]  /*0110*/  IADD3 R8, PT, PT, R16, 0x20, RZ ;  /* 0x0000002010087810 */ /* 0x000fc80007ffe0ff */
[----:B0-----:R-:W-:-:S13]  /*0120*/  ISETP.GT.AND P0, PT, R8, R11, PT ;  /* 0x0000000b0800720c */ /* 0x001fda0003f04270 */
[----:B------:R-:W-:Y:S05]  /*0130*/  @P0 BRA `(.L_x_2) ;  /* 0x00000000004c0947 */ /* 0x000fea0003800000 */
[----:B------:R-:W0:Y:S01]  /*0140*/  LDC.64 R8, c[0x0][0x380] ;  /* 0x0000e000ff087b82 */ /* 0x000e220000000a00 */
[----:B------:R-:W-:-:S04]  /*0150*/  IMAD R7, R16, R0, R7 ;  /* 0x0000000010077224 */ /* 0x000fc800078e0207 */
[C---:B------:R-:W-:Y:S01]  /*0160*/  IMAD R13, R0.reuse, 0x8, R7 ;  /* 0x00000008000d7824 */ /* 0x040fe200078e0207 */
[----:B------:R-:W-:-:S04]  /*0170*/  LEA R15, R0, R7, 0x4 ;  /* 0x00000007000f7211 */ /* 0x000fc800078e20ff */
[----:B------:R-:W-:Y:S01]  /*0180*/  LEA R17, R0, R15, 0x3 ;  /* 0x0000000f00117211 */ /* 0x000fe200078e18ff */
[----:B0-----:R-:W-:-:S04]  /*0190*/  IMAD.WIDE.U32 R10, R7, 0x4, R8 ;  /* 0x00000004070a7825 */ /* 0x001fc800078e0008 */
[--C-:B------:R-:W-:Y:S02]  /*01a0*/  IMAD.WIDE.U32 R12, R13, 0x4, R8.reuse ;  /* 0x000000040d0c7825 */ /* 0x100fe400078e0008 */
[----:B------:R-:W2:Y:S02]  /*01b0*/  LDG.E R10, desc[UR6][R10.64] ;  /* 0x000000060a0a7981 */ /* 0x000ea4000c1e1900 */
[--C-:B------:R-:W-:Y:S02]  /*01c0*/  IMAD.WIDE.U32 R14, R15, 0x4, R8.reuse ;  /* 0x000000040f0e7825 */ /* 0x100fe400078e0008 */
[----:B------:R-:W3:Y:S02]  /*01d0*/  LDG.E R12, desc[UR6][R12.64] ;  /* 0x000000060c0c7981 */ /* 0x000ee4000c1e1900 */
[----:B------:R-:W-:Y:S02]  /*01e0*/  IMAD.WIDE.U32 R8, R17, 0x4, R8 ;  /* 0x0000000411087825 */ /* 0x000fe400078e0008 */
[----:B------:R-:W4:Y:S04]  /*01f0*/  LDG.E R14, desc[UR6][R14.64] ;  /* 0x000000060e0e7981 */ /* 0x000f28000c1e1900 */
[----:B------:R-:W5:Y:S01]  /*0200*/  LDG.E R8, desc[UR6][R8.64] ;  /* 0x0000000608087981 */ /* 0x000f62000c1e1900 */
[----:B------:R-:W-:-:S05]  /*0210*/  IMAD R7, R5, 0x84, R4 ;  /* 0x0000008405077824 */ /* 0x000fca00078e0204 */
[----:B--2---:R0:W-:Y:S04]  /*0220*/  STS [R7], R10 ;  /* 0x0000000a07007388 */ /* 0x0041e80000000800 */
[----:B---3--:R0:W-:Y:S04]  /*0230*/  STS [R7+0x420], R12 ;  /* 0x0004200c07007388 */ /* 0x0081e80000000800 */
[----:B----4-:R0:W-:Y:S04]  /*0240*/  STS [R7+0x840], R14 ;  /* 0x0008400e07007388 */ /* 0x0101e80000000800 */
[----:B-----5:R0:W-:Y:S01]  /*0250*/  STS [R7+0xc60], R8 ;  /* 0x000c600807007388 */ /* 0x0201e20000000800 */
[----:B------:R-:W-:Y:S05]  /*0260*/  BRA `(.L_x_1) ;  /* 0x00000000007c7947 */ /* 0x000fea0003800000 */
.L_x_2:
[C---:B------:R-:W-:Y:S01]  /*0270*/  VIADD R10, R5.reuse, 0x18 ;  /* 0x00000018050a7836 */ /* 0x040fe20000000000 */
[C---:B------:R-:W-:Y:S02]  /*0280*/  IADD3 R8, PT, PT, R5.reuse, 0x8, RZ ;  /* 0x0000000805087810 */ /* 0x040fe40007ffe0ff */
[----:B------:R-:W-:Y:S02]  /*0290*/  IADD3 R9, PT, PT, R5, 0x10, RZ ;  /* 0x0000001005097810 */ /* 0x000fe40007ffe0ff */
[-C--:B------:R-:W-:Y:S02]  /*02a0*/  ISETP.GE.AND P1, PT, R8, R11.reuse, PT ;  /* 0x0000000b0800720c */ /* 0x080fe40003f26270 */
[-C--:B------:R-:W-:Y:S02]  /*02b0*/  ISETP.GE.AND P2, PT, R9, R11.reuse, PT ;  /* 0x0000000b0900720c */ /* 0x080fe40003f46270 */
[-C--:B------:R-:W-:Y:S02]  /*02c0*/  ISETP.GE.AND P0, PT, R5, R11.reuse, PT ;  /* 0x0000000b0500720c */ /* 0x080fe40003f06270 */
[----:B------:R-:W-:-:S07]  /*02d0*/  ISETP.GE.AND P3, PT, R10, R11, PT ;  /* 0x0000000b0a00720c */ /* 0x000fce0003f66270 */
[----:B------:R-:W0:Y:S01]  /*02e0*/  @!P1 LDC.64 R14, c[0x0][0x380] ;  /* 0x0000e000ff0e9b82 */ /* 0x000e220000000a00 */
[C---:B------:R-:W-:Y:S02]  /*02f0*/  @!P1 IADD3 R17, PT, PT, R16.reuse, 0x8, RZ ;  /* 0x0000000810119810 */ /* 0x040fe40007ffe0ff */
[C---:B------:R-:W-:Y:S01]  /*0300*/  @!P2 IADD3 R18, PT, PT, R16.reuse, 0x10, RZ ;  /* 0x000000101012a810 */ /* 0x040fe20007ffe0ff */
[CCC-:B------:R-:W-:Y:S02]  /*0310*/  @!P0 IMAD R21, R16.reuse, R0.reuse, R7.reuse ;  /* 0x0000000010158224 */ /* 0x1c0fe400078e0207 */
[----:B------:R-:W-:Y:S01]  /*0320*/  @!P3 IADD3 R20, PT, PT, R16, 0x18, RZ ;  /* 0x000000181014b810 */ /* 0x000fe20007ffe0ff */
[-CC-:B------:R-:W-:Y:S01]  /*0330*/  @!P1 IMAD R17, R17, R0.reuse, R7.reuse ;  /* 0x0000000011119224 */ /* 0x180fe200078e0207 */
[----:B------:R-:W1:Y:S01]  /*0340*/  @!P2 LDC.64 R12, c[0x0][0x380] ;  /* 0x0000e000ff0cab82 */ /* 0x000e620000000a00 */
[-CC-:B------:R-:W-:Y:S02]  /*0350*/  @!P2 IMAD R19, R18, R0.reuse, R7.reuse ;  /* 0x000000001213a224 */ /* 0x180fe400078e0207 */
[----:B------:R-:W-:-:S05]  /*0360*/  @!P3 IMAD R7, R20, R0, R7 ;  /* 0x000000001407b224 */ /* 0x000fca00078e0207 */
[----:B------:R-:W2:Y:S08]  /*0370*/  @!P0 LDC.64 R10, c[0x0][0x380] ;  /* 0x0000e000ff0a8b82 */ /* 0x000eb00000000a00 */
[----:B------:R-:W3:Y:S01]  /*0380*/  @!P3 LDC.64 R8, c[0x0][0x380] ;  /* 0x0000e000ff08bb82 */ /* 0x000ee20000000a00 */
[----:B0-----:R-:W-:-:S06]  /*0390*/  @!P1 IMAD.WIDE.U32 R14, R17, 0x4, R14 ;  /* 0x00000004110e9825 */ /* 0x001fcc00078e000e */
[----:B------:R-:W4:Y:S01]  /*03a0*/  @!P1 LDG.E R14, desc[UR6][R14.64] ;  /* 0x000000060e0e9981 */ /* 0x000f22000c1e1900 */
[----:B-1----:R-:W-:-:S06]  /*03b0*/  @!P2 IMAD.WIDE.U32 R12, R19, 0x4, R12 ;  /* 0x00000004130ca825 */ /* 0x002fcc00078e000c */
[----:B------:R-:W5:Y:S01]  /*03c0*/  @!P2 LDG.E R12, desc[UR6][R12.64] ;  /* 0x000000060c0ca981 */ /* 0x000f62000c1e1900 */
[----:B--2---:R-:W-:-:S06]  /*03d0*/  @!P0 IMAD.WIDE.U32 R10, R21, 0x4, R10 ;  /* 0x00000004150a8825 */ /* 0x004fcc00078e000a */
[----:B------:R-:W2:Y:S01]  /*03e0*/  @!P0 LDG.E R10, desc[UR6][R10.64] ;  /* 0x000000060a0a8981 */ /* 0x000ea2000c1e1900 */
[----:B---3--:R-:W-:-:S06]  /*03f0*/  @!P3 IMAD.WIDE.U32 R8, R7, 0x4, R8 ;  /* 0x000000040708b825 */ /* 0x008fcc00078e0008 */
[----:B------:R-:W3:Y:S01]  /*0400*/  @!P3 LDG.E R8, desc[UR6][R8.64] ;  /* 0x000000060808b981 */ /* 0x000ee2000c1e1900 */
[----:B------:R-:W-:-:S05]  /*0410*/  IMAD R7, R5, 0x84, R4 ;  /* 0x0000008405077824 */ /* 0x000fca00078e0204 */
[----:B----4-:R1:W-:Y:S04]  /*0420*/  @!P1 STS [R7+0x420], R14 ;  /* 0x0004200e07009388 */ /* 0x0103e80000000800 */
[----:B-----5:R1:W-:Y:S04]  /*0430*/  @!P2 STS [R7+0x840], R12 ;  /* 0x0008400c0700a388 */ /* 0x0203e80000000800 */
[----:B--2---:R1:W-:Y:S04]  /*0440*/  @!P0 STS [R7], R10 ;  /* 0x0000000a07008388 */ /* 0x0043e80000000800 */
[----:B---3--:R1:W-:Y:S02]  /*0450*/  @!P3 STS [R7+0xc60], R8 ;  /* 0x000c60080700b388 */ /* 0x0083e40000000800 */
.L_x_1:
[----:B------:R-:W-:Y:S05]  /*0460*/  BSYNC.RECONVERGENT B0 ;  /* 0x0000000000007941 */ /* 0x000fea0003800200 */
.L_x_0:
[----:B01----:R-:W0:Y:S01]  /*0470*/  LDC R7, c[0x0][0x390] ;  /* 0x0000e400ff077b82 */ /* 0x003e220000000800 */
[----:B------:R-:W-:Y:S01]  /*0480*/  IMAD R6, R6, 0x20, R3 ;  /* 0x0000002006067824 */ /* 0x000fe200078e0203 */
[----:B------:R-:W-:-:S06]  /*0490*/  LEA R9, R2, R5, 0x5 ;  /* 0x0000000502097211 */ /* 0x000fcc00078e28ff */
[----:B------:R-:W-:Y:S01]  /*04a0*/  BAR.SYNC.DEFER_BLOCKING 0x0 ;  /* 0x0000000000007b1d */ /* 0x000fe20000010000 */
[----:B0-----:R-:W-:-:S13]  /*04b0*/  ISETP.GE.AND P0, PT, R6, R7, PT ;  /* 0x000000070600720c */ /* 0x001fda0003f06270 */
[----:B------:R-:W-:Y:S05]  /*04c0*/  @P0 EXIT ;  /* 0x000000000000094d */ /* 0x000fea0003800000 */
[----:B------:R-:W-:-:S04]  /*04d0*/  IADD3 R11, PT, PT, R9, 0x20, RZ ;  /* 0x00000020090b7810 */ /* 0x000fc80007ffe0ff */
[----:B------:R-:W-:-:S13]  /*04e0*/  ISETP.GT.AND P0, PT, R11, R0, PT ;  /* 0x000000000b00720c */ /* 0x000fda0003f04270 */
[----:B------:R-:W-:Y:S05]  /*04f0*/  @!P0 BRA `(.L_x_3) ;  /* 0x00000000007c8947 */ /* 0x000fea0003800000 */
[C---:B------:R-:W-:Y:S01]  /*0500*/  ISETP.GE.AND P0, PT, R9.reuse, R0, PT ;  /* 0x000000000900720c */ /* 0x040fe20003f06270 */
[----:B------:R-:W-:Y:S01]  /*0510*/  VIADD R21, R9, 0x10 ;  /* 0x0000001009157836 */ /* 0x000fe20000000000 */
[----:B------:R-:W-:Y:S02]  /*0520*/  LEA R4, R3, R4, 0x7 ;  /* 0x0000000403047211 */ /* 0x000fe400078e38ff */
[----:B------:R-:W-:Y:S02]  /*0530*/  IADD3 R17, PT, PT, R9, 0x8, RZ ;  /* 0x0000000809117810 */ /* 0x000fe40007ffe0ff */
[----:B------:R-:W-:Y:S02]  /*0540*/  LEA R8, R5, R4, 0x2 ;  /* 0x0000000405087211 */ /* 0x000fe400078e10ff */
[-C--:B------:R-:W-:Y:S02]  /*0550*/  ISETP.GE.AND P1, PT, R17, R0.reuse, PT ;  /* 0x000000001100720c */ /* 0x080fe40003f26270 */
[----:B------:R-:W-:-:S03]  /*0560*/  ISETP.GE.AND P2, PT, R21, R0, PT ;  /* 0x000000001500720c */ /* 0x000fc60003f46270 */
[----:B------:R-:W0:Y:S01]  /*0570*/  @!P0 LDS R13, [R8] ;  /* 0x00000000080d8984 */ /* 0x000e220000000800 */
[----:B------:R-:W1:Y:S01]  /*0580*/  @!P0 LDC.64 R10, c[0x0][0x388] ;  /* 0x0000e200ff0a8b82 */ /* 0x000e620000000a00 */
[C---:B------:R-:W-:Y:S01]  /*0590*/  @!P0 IMAD R15, R9.reuse, R7, R6 ;  /* 0x00000007090f8224 */ /* 0x040fe200078e0206 */
[----:B------:R-:W-:-:S05]  /*05a0*/  IADD3 R9, PT, PT, R9, 0x18, RZ ;  /* 0x0000001809097810 */ /* 0x000fca0007ffe0ff */
[----:B------:R-:W2:Y:S01]  /*05b0*/  @!P1 LDS R19, [R8+0x20] ;  /* 0x0000200008139984 */ /* 0x000ea20000000800 */
[----:B------:R-:W3:Y:S01]  /*05c0*/  @!P1 LDC.64 R4, c[0x0][0x388] ;  /* 0x0000e200ff049b82 */ /* 0x000ee20000000a00 */
[-CC-:B------:R-:W-:Y:S02]  /*05d0*/  @!P1 IMAD R17, R17, R7.reuse, R6.reuse ;  /* 0x0000000711119224 */ /* 0x180fe400078e0206 */
[----:B------:R-:W4:Y:S01]  /*05e0*/  @!P2 LDS R23, [R8+0x40] ;  /* 0x000040000817a984 */ /* 0x000f220000000800 */
[----:B------:R-:W-:-:S04]  /*05f0*/  @!P2 IMAD R21, R21, R7, R6 ;  /* 0x000000071515a224 */ /* 0x000fc800078e0206 */
[----:B------:R-:W5:Y:S01]  /*0600*/  @!P2 LDC.64 R2, c[0x0][0x388] ;  /* 0x0000e200ff02ab82 */ /* 0x000f620000000a00 */
[----:B-1----:R-:W-:-:S04]  /*0610*/  @!P0 IMAD.WIDE.U32 R10, R15, 0x4, R10 ;  /* 0x000000040f0a8825 */ /* 0x002fc800078e000a */
[----:B---3--:R-:W-:Y:S01]  /*0620*/  @!P1 IMAD.WIDE.U32 R4, R17, 0x4, R4 ;  /* 0x0000000411049825 */ /* 0x008fe200078e0004 */
[----:B0-----:R0:W-:Y:S01]  /*0630*/  @!P0 STG.E desc[UR6][R10.64], R13 ;  /* 0x0000000d0a008986 */ /* 0x0011e2000c101906 */
[----:B------:R-:W-:Y:S02]  /*0640*/  ISETP.GE.AND P0, PT, R9, R0, PT ;  /* 0x000000000900720c */ /* 0x000fe40003f06270 */
[----:B-----5:R-:W-:Y:S01]  /*0650*/  @!P2 IMAD.WIDE.U32 R2, R21, 0x4, R2 ;  /* 0x000000041502a825 */ /* 0x020fe200078e0002 */
[----:B--2---:R0:W-:Y:S04]  /*0660*/  @!P1 STG.E desc[UR6][R4.64], R19 ;  /* 0x0000001304009986 */ /* 0x0041e8000c101906 */
[----:B----4-:R0:W-:Y:S06]  /*0670*/  @!P2 STG.E desc[UR6][R2.64], R23 ;  /* 0x000000170200a986 */ /* 0x0101ec000c101906 */
[----:B------:R-:W-:Y:S05]  /*0680*/  @P0 EXIT ;  /* 0x000000000000094d */ /* 0x000fea0003800000 */
[----:B0-----:R-:W0:Y:S01]  /*0690*/  LDS R5, [R8+0x60] ;  /* 0x0000600008057984 */ /* 0x001e220000000800 */
[----:B------:R-:W1:Y:S01]  /*06a0*/  LDC.64 R2, c[0x0][0x388] ;  /* 0x0000e200ff027b82 */ /* 0x000e620000000a00 */
[----:B------:R-:W-:-:S04]  /*06b0*/  IMAD R7, R9, R7, R6 ;  /* 0x0000000709077224 */ /* 0x000fc800078e0206 */
[----:B-1----:R-:W-:-:S05]  /*06c0*/  IMAD.WIDE.U32 R2, R7, 0x4, R2 ;  /* 0x0000000407027825 */ /* 0x002fca00078e0002 */
[----:B0-----:R-:W-:Y:S01]  /*06d0*/  STG.E desc[UR6][R2.64], R5 ;  /* 0x0000000502007986 */ /* 0x001fe2000c101906 */
[----:B------:R-:W-:Y:S05]  /*06e0*/  EXIT ;  /* 0x000000000000794d */ /* 0x000fea0003800000 */
.L_x_3:
[----:B------:R-:W-:Y:S02]  /*06f0*/  IMAD R4, R3, 0x80, R4 ;  /* 0x0000008003047824 */ /* 0x000fe400078e0204 */
[----:B------:R-:W0:Y:S01]  /*0700*/  LDC.64 R2, c[0x0][0x388] ;  /* 0x0000e200ff027b82 */ /* 0x000e220000000a00 */
[----:B------:R-:W-:Y:S02]  /*0710*/  IMAD R8, R9, R7, R6 ;  /* 0x0000000709087224 */ /* 0x000fe400078e0206 */
[----:B------:R-:W-:-:S03]  /*0720*/  LEA R0, R5, R4, 0x2 ;  /* 0x0000000405007211 */ /* 0x000fc600078e10ff */
[CC--:B------:R-:W-:Y:S02]  /*0730*/  LEA R6, R7.reuse, R8.reuse, 0x4 ;  /* 0x0000000807067211 */ /* 0x0c0fe400078e20ff */
[----:B------:R-:W1:Y:S01]  /*0740*/  LDS R13, [R0] ;  /* 0x00000000000d7984 */ /* 0x000e620000000800 */
[C---:B------:R-:W-:Y:S02]  /*0750*/  LEA R5, R7.reuse, R8, 0x3 ;  /* 0x0000000807057211 */ /* 0x040fe400078e18ff */
[----:B------:R-:W-:Y:S01]  /*0760*/  LEA R11, R7, R6, 0x3 ;  /* 0x00000006070b7211 */ /* 0x000fe200078e18ff */
[----:B------:R-:W2:Y:S04]  /*0770*/  LDS R15, [R0+0x20] ;  /* 0x00002000000f7984 */ /* 0x000ea80000000800 */
[----:B------:R-:W3:Y:S04]  /*0780*/  LDS R17, [R0+0x40] ;  /* 0x0000400000117984 */ /* 0x000ee80000000800 */
[----:B------:R-:W4:Y:S01]  /*0790*/  LDS R19, [R0+0x60] ;  /* 0x0000600000137984 */ /* 0x000f220000000800 */
[----:B0-----:R-:W-:-:S04]  /*07a0*/  IMAD.WIDE.U32 R8, R8, 0x4, R2 ;  /* 0x0000000408087825 */ /* 0x001fc800078e0002 */
[----:B------:R-:W-:-:S04]  /*07b0*/  IMAD.WIDE.U32 R4, R5, 0x4, R2 ;  /* 0x0000000405047825 */ /* 0x000fc800078e0002 */
[----:B------:R-:W-:-:S04]  /*07c0*/  IMAD.WIDE.U32 R6, R6, 0x4, R2 ;  /* 0x0000000406067825 */ /* 0x000fc800078e0002 */
[----:B------:R-:W-:Y:S01]  /*07d0*/  IMAD.WIDE.U32 R2, R11, 0x4, R2 ;  /* 0x000000040b027825 */ /* 0x000fe200078e0002 */
[----:B-1----:R-:W-:Y:S04]  /*07e0*/  STG.E desc[UR6][R8.64], R13 ;  /* 0x0000000d08007986 */ /* 0x002fe8000c101906 */
[----:B--2---:R-:W-:Y:S04]  /*07f0*/  STG.E desc[UR6][R4.64], R15 ;  /* 0x0000000f04007986 */ /* 0x004fe8000c101906 */
[----:B---3--:R-:W-:Y:S04]  /*0800*/  STG.E desc[UR6][R6.64], R17 ;  /* 0x0000001106007986 */ /* 0x008fe8000c101906 */
[----:B----4-:R-:W-:Y:S01]  /*0810*/  STG.E desc[UR6][R2.64], R19 ;  /* 0x0000001302007986 */ /* 0x010fe2000c101906 */
[----:B------:R-:W-:Y:S05]  /*0820*/  EXIT ;  /* 0x000000000000794d */ /* 0x000fea0003800000 */
.L_x_4:
[----:B------:R-:W-:-:S00]  /*0830*/  BRA `(.L_x_4) ;  /* 0xfffffffc00fc7947 */ /* 0x000fc0000383ffff */
[----:B------:R-:W-:-:S00]  /*0840*/  NOP ;  /* 0x0000000000007918 */ /* 0x000fc00000000000 */
        /* <DEDUP_REMOVED lines=11> */
.L_x_12:


//--------------------- .text._Z25mat_transpose_kernel_v3_5ILi32EEvPKfPfii --------------------------
	.section	.text._Z25mat_transpose_kernel_v3_5ILi32EEvPKfPfii,"ax",@progbits
	.align	128
        .global         _Z25mat_transpose_kernel_v3_5ILi32EEvPKfPfii
        .type           _Z25mat_transpose_kernel_v3_5ILi32EEvPKfPfii,@function
        .size           _Z25mat_transpose_kernel_v3_5ILi32EEvPKfPfii,(.L_x_13 - _Z25mat_transpose_kernel_v3_5ILi32EEvPKfPfii)
        .other          _Z25mat_transpose_kernel_v3_5ILi32EEvPKfPfii,@"STO_CUDA_ENTRY STV_DEFAULT"
_Z25mat_transpose_kernel_v3_5ILi32EEvPKfPfii:
.text._Z25mat_transpose_kernel_v3_5ILi32EEvPKfPfii:
[----:B------:R-:W-:Y:S01]  /*0000*/  LDC R1, c[0x0][0x37c] ;  /* 0x0000df00ff017b82 */ /* 0x000fe20000000800 */
[----:B------:R-:W0:Y:S01]  /*0010*/  S2R R13, SR_TID.X ;  /* 0x00000000000d7919 */ /* 0x000e220000002100 */
[----:B------:R-:W1:Y:S01]  /*0020*/  LDCU.64 UR8, c[0x0][0x390] ;  /* 0x00007200ff0877ac */ /* 0x000e620008000a00 */
[----:B------:R-:W2:Y:S01]  /*0030*/  S2R R11, SR_CTAID.Y ;  /* 0x00000000000b7919 */ /* 0x000ea20000002600 */
[----:B------:R-:W3:Y:S01]  /*0040*/  LDCU.64 UR6, c[0x0][0x358] ;  /* 0x00006b00ff0677ac */ /* 0x000ee20008000a00 */
[----:B------:R-:W2:Y:S01]  /*0050*/  S2R R10, SR_TID.Y ;  /* 0x00000000000a7919 */ /* 0x000ea20000002200 */
[----:B------:R-:W4:Y:S01]  /*0060*/  S2R R9, SR_CTAID.X ;  /* 0x0000000000097919 */ /* 0x000f220000002500 */
[----:B0-----:R-:W-:Y:S02]  /*0070*/  SHF.L.U32 R0, R13, 0x2, RZ ;  /* 0x000000020d007819 */ /* 0x001fe400000006ff */
[----:B--2---:R-:W-:-:S03]  /*0080*/  LEA R3, R11, R10, 0x5 ;  /* 0x0000000a0b037211 */ /* 0x004fc600078e28ff */
[----:B----4-:R-:W-:Y:S01]  /*0090*/  IMAD R2, R9, 0x20, R0 ;  /* 0x0000002009027824 */ /* 0x010fe200078e0200 */
[----:B-1----:R-:W-:-:S04]  /*00a0*/  ISETP.GE.AND P0, PT, R3, UR8, PT ;  /* 0x0000000803007c0c */ /* 0x002fc8000bf06270 */
[----:B------:R-:W-:-:S13]  /*00b0*/  ISETP.GE.OR P0, PT, R2, UR9, P0 ;  /* 0x0000000902007c0c */ /* 0x000fda0008706670 */
[----:B------:R-:W0:Y:S01]  /*00c0*/  @!P0 LDC.64 R4, c[0x0][0x380] ;  /* 0x0000e000ff048b82 */ /* 0x000e220000000a00 */
[----:B------:R-:W-:-:S04]  /*00d0*/  @!P0 IMAD R3, R3, UR9, R2 ;  /* 0x0000000903038c24 */ /* 0x000fc8000f8e0202 */
[----:B0-----:R-:W-:-:S06]  /*00e0*/  @!P0 IMAD.WIDE.U32 R4, R3, 0x4, R4 ;  /* 0x0000000403048825 */ /* 0x001fcc00078e0004 */
[----:B---3--:R-:W2:Y:S01]  /*00f0*/  @!P0 LDG.E.128 R4, desc[UR6][R4.64] ;  /* 0x0000000604048981 */ /* 0x008ea2000c1e1d00 */
[----:B------:R-:W0:Y:S01]  /*0100*/  S2UR UR5, SR_CgaCtaId ;  /* 0x00000000000579c3 */ /* 0x000e220000008800 */
[----:B------:R-:W-:Y:S01]  /*0110*/  UMOV UR4, 0x400 ;  /* 0x0000040000047882 */ /* 0x000fe20000000000 */
[----:B------:R-:W-:Y:S01]  /*0120*/  IMAD R8, R11, 0x20, R0 ;  /* 0x000000200b087824 */ /* 0x000fe200078e0200 */
[----:B------:R-:W-:-:S04]  /*0130*/  LEA R9, R9, R10, 0x5 ;  /* 0x0000000a09097211 */ /* 0x000fc800078e28ff */
[----:B------:R-:W-:-:S04]  /*0140*/  ISETP.GE.AND P1, PT, R9, UR9, PT ;  /* 0x0000000909007c0c */ /* 0x000fc8000bf26270 */
[----:B------:R-:W-:Y:S01]  /*0150*/  ISETP.GE.OR P1, PT, R8, UR8, P1 ;  /* 0x0000000808007c0c */ /* 0x000fe20008f26670 */
[----:B0-----:R-:W-:-:S06]  /*0160*/  ULEA UR4, UR5, UR4, 0x18 ;  /* 0x0000000405047291 */ /* 0x001fcc000f8ec0ff */
[----:B------:R-:W-:-:S04]  /*0170*/  LEA R0, R10, UR4, 0x7 ;  /* 0x000000040a007c11 */ /* 0x000fc8000f8e38ff */
[----:B------:R-:W-:-:S05]  /*0180*/  @!P0 LEA R2, R13, R0, 0x4 ;  /* 0x000000000d028211 */ /* 0x000fca00078e20ff */
[----:B--2---:R0:W-:Y:S01]  /*0190*/  @!P0 STS.128 [R2], R4 ;  /* 0x0000000402008388 */ /* 0x0041e20000000c00 */
[----:B------:R-:W-:Y:S06]  /*01a0*/  BAR.SYNC.DEFER_BLOCKING 0x0 ;  /* 0x0000000000007b1d */ /* 0x000fec0000010000 */
[----:B------:R-:W-:Y:S05]  /*01b0*/  @P1 EXIT ;  /* 0x000000000000194d */ /* 0x000fea0003800000 */
[----:B------:R-:W-:Y:S01]  /*01c0*/  IMAD R0, R10, -0x7c, R0 ;  /* 0xffffff840a007824 */ /* 0x000fe200078e0200 */
[----:B0-----:R-:W0:Y:S01]  /*01d0*/  LDC.64 R2, c[0x0][0x388] ;  /* 0x0000e200ff027b82 */ /* 0x001e220000000a00 */
[----:B------:R-:W-:Y:S02]  /*01e0*/  IMAD R9, R9, UR8, R8 ;  /* 0x0000000809097c24 */ /* 0x000fe4000f8e0208 */
[----:B------:R-:W-:-:S05]  /*01f0*/  IMAD R0, R13, 0x200, R0 ;  /* 0x000002000d007824 */ /* 0x000fca00078e0200 */
[----:B------:R-:W-:Y:S04]  /*0200*/  LDS R4, [R0] ;  /* 0x0000000000047984 */ /* 0x000fe80000000800 */
[----:B------:R-:W-:Y:S04]  /*0210*/  LDS R5, [R0+0x80] ;  /* 0x0000800000057984 */ /* 0x000fe80000000800 */
[----:B------:R-:W-:Y:S04]  /*0220*/  LDS R6, [R0+0x100] ;  /* 0x0001000000067984 */ /* 0x000fe80000000800 */
[----:B------:R-:W1:Y:S01]  /*0230*/  LDS R7, [R0+0x180] ;  /* 0x0001800000077984 */ /* 0x000e620000000800 */
[----:B0-----:R-:W-:-:S05]  /*0240*/  IMAD.WIDE.U32 R2, R9, 0x4, R2 ;  /* 0x0000000409027825 */ /* 0x001fca00078e0002 */
[----:B-1----:R-:W-:Y:S01]  /*0250*/  STG.E.128 desc[UR6][R2.64], R4 ;  /* 0x0000000402007986 */ /* 0x002fe2000c101d06 */
[----:B------:R-:W-:Y:S05]  /*0260*/  EXIT ;  /* 0x000000000000794d */ /* 0x000fea0003800000 */
.L_x_5:
        /* <DEDUP_REMOVED lines=9> */
.L_x_13:


//--------------------- .text._Z23mat_transpose_kernel_v3ILi32ELi4EEvPKfPfii --------------------------
	.section	.text._Z23mat_transpose_kernel_v3ILi32ELi4EEvPKfPfii,"ax",@progbits
	.align	128
        .global         _Z23mat_transpose_kernel_v3ILi32ELi4EEvPKfPfii
        .type           _Z23mat_transpose_kernel_v3ILi32ELi4EEvPKfPfii,@function
        .size           _Z23mat_transpose_kernel_v3ILi32ELi4EEvPKfPfii,(.L_x_14 - _Z23mat_transpose_kernel_v3ILi32ELi4EEvPKfPfii)
        .other          _Z23mat_transpose_kernel_v3ILi32ELi4EEvPKfPfii,@"STO_CUDA_ENTRY STV_DEFAULT"
_Z23mat_transpose_kernel_v3ILi32ELi4EEvPKfPfii:
.text._Z23mat_transpose_kernel_v3ILi32ELi4EEvPKfPfii:
[----:B------:R-:W-:Y:S01]  /*0000*/  LDC R1, c[0x0][0x37c] ;  /* 0x0000df00ff017b82 */ /* 0x000fe20000000800 */
[----:B------:R-:W0:Y:S07]  /*0010*/  S2R R3, SR_CTAID.X ;  /* 0x0000000000037919 */ /* 0x000e2e0000002500 */
[----:B------:R-:W1:Y:S01]  /*0020*/  S2UR UR5, SR_CgaCtaId ;  /* 0x00000000000579c3 */ /* 0x000e620000008800 */
[----:B------:R-:W2:Y:S01]  /*0030*/  LDCU UR8, c[0x0][0x394] ;  /* 0x00007280ff0877ac */ /* 0x000ea20008000800 */
[----:B------:R-:W-:Y:S01]  /*0040*/  BSSY.RECONVERGENT B0, `(.L_x_6) ;  /* 0x000002d000007945 */ /* 0x000fe20003800200 */
[----:B------:R-:W0:Y:S01]  /*0050*/  S2R R2, SR_TID.X ;  /* 0x0000000000027919 */ /* 0x000e220000002100 */
[----:B------:R-:W3:Y:S01]  /*0060*/  LDCU UR9, c[0x0][0x390] ;  /* 0x00007200ff0977ac */ /* 0x000ee20008000800 */
[----:B------:R-:W4:Y:S01]  /*0070*/  S2R R15, SR_CTAID.Y ;  /* 0x00000000000f7919 */ /* 0x000f220000002600 */
[----:B------:R-:W-:Y:S01]  /*0080*/  UMOV UR4, 0x400 ;  /* 0x0000040000047882 */ /* 0x000fe20000000000 */
[----:B------:R-:W0:Y:S01]  /*0090*/  LDCU.64 UR6, c[0x0][0x358] ;  /* 0x00006b00ff0677ac */ /* 0x000e220008000a00 */
[----:B------:R-:W5:Y:S01]  /*00a0*/  S2R R10, SR_TID.Y ;  /* 0x00000000000a7919 */ /* 0x000f620000002200 */
[----:B-1----:R-:W-:Y:S01]  /*00b0*/  ULEA UR4, UR5, UR4, 0x18 ;  /* 0x0000000405047291 */ /* 0x002fe2000f8ec0ff */
[----:B0-----:R-:W-:-:S05]  /*00c0*/  LEA R14, R3, R2, 0x5 ;  /* 0x00000002030e7211 */ /* 0x001fca00078e28ff */
[----:B------:R-:W-:Y:S02]  /*00d0*/  LEA R11, R2, UR4, 0x2 ;  /* 0x00000004020b7c11 */ /* 0x000fe4000f8e10ff */
[----:B--2---:R-:W-:Y:S02]  /*00e0*/  ISETP.GE.AND P1, PT, R14, UR8, PT ;  /* 0x000000080e007c0c */ /* 0x004fe4000bf26270 */
[----:B----4-:R-:W-:Y:S02]  /*00f0*/  LEA R0, R15, R2, 0x5 ;  /* 0x000000020f007211 */ /* 0x010fe400078e28ff */
[----:B-----5:R-:W-:Y:S02]  /*0100*/  LEA R3, R3, R10, 0x5 ;  /* 0x0000000a03037211 */ /* 0x020fe400078e28ff */
[----:B---3--:R-:W-:-:S07]  /*0110*/  ISETP.GE.AND P0, PT, R0, UR9, PT ;  /* 0x0000000900007c0c */ /* 0x008fce000bf06270 */
[----:B------:R-:W-:Y:S06]  /*0120*/  @P1 BRA `(.L_x_7) ;  /* 0x0000000000781947 */ /* 0x000fec0003800000 */
[----:B------:R-:W0:Y:S01]  /*0130*/  LDCU UR4, c[0x0][0x390] ;  /* 0x00007200ff0477ac */ /* 0x000e220008000800 */
[----:B------:R-:W-:-:S04]  /*0140*/  IMAD R15, R15, 0x20, R10 ;  /* 0x000000200f0f7824 */ /* 0x000fc800078e020a */
[C---:B------:R-:W-:Y:S01]  /*0150*/  VIADD R21, R15.reuse, 0x18 ;  /* 0x000000180f157836 */ /* 0x040fe20000000000 */
[C---:B------:R-:W-:Y:S02]  /*0160*/  IADD3 R17, PT, PT, R15.reuse, 0x8, RZ ;  /* 0x000000080f117810 */ /* 0x040fe40007ffe0ff */
[C---:B------:R-:W-:Y:S02]  /*0170*/  IADD3 R19, PT, PT, R15.reuse, 0x10, RZ ;  /* 0x000000100f137810 */ /* 0x040fe40007ffe0ff */
[----:B0-----:R-:W-:Y:S02]  /*0180*/  ISETP.GE.AND P1, PT, R15, UR4, PT ;  /* 0x000000040f007c0c */ /* 0x001fe4000bf26270 */
[----:B------:R-:W-:Y:S02]  /*0190*/  ISETP.GE.AND P2, PT, R17, UR4, PT ;  /* 0x0000000411007c0c */ /* 0x000fe4000bf46270 */
[----:B------:R-:W-:Y:S02]  /*01a0*/  ISETP.GE.AND P3, PT, R19, UR4, PT ;  /* 0x0000000413007c0c */ /* 0x000fe4000bf66270 */
[----:B------:R-:W-:-:S07]  /*01b0*/  ISETP.GE.AND P4, PT, R21, UR4, PT ;  /* 0x0000000415007c0c */ /* 0x000fce000bf86270 */
[----:B------:R-:W0:Y:S01]  /*01c0*/  @!P1 LDC.64 R12, c[0x0][0x380] ;  /* 0x0000e000ff0c9b82 */ /* 0x000e220000000a00 */
[--C-:B------:R-:W-:Y:S02]  /*01d0*/  @!P1 IMAD R15, R15, UR8, R14.reuse ;  /* 0x000000080f0f9c24 */ /* 0x100fe4000f8e020e */
[--C-:B------:R-:W-:Y:S02]  /*01e0*/  @!P2 IMAD R17, R17, UR8, R14.reuse ;  /* 0x000000081111ac24 */ /* 0x100fe4000f8e020e */
[--C-:B------:R-:W-:Y:S02]  /*01f0*/  @!P3 IMAD R19, R19, UR8, R14.reuse ;  /* 0x000000081313bc24 */ /* 0x100fe4000f8e020e */
[----:B------:R-:W-:Y:S01]  /*0200*/  @!P4 IMAD R21, R21, UR8, R14 ;  /* 0x000000081515cc24 */ /* 0x000fe2000f8e020e */
[----:B------:R-:W1:Y:S08]  /*0210*/  @!P2 LDC.64 R8, c[0x0][0x380] ;  /* 0x0000e000ff08ab82 */ /* 0x000e700000000a00 */
        /* <DEDUP_REMOVED lines=11> */
[----:B----4-:R0:W-:Y:S04]  /*02d0*/  @!P1 STS [R14], R13 ;  /* 0x0000000d0e009388 */ /* 0x0101e80000000800 */
[----:B-----5:R0:W-:Y:S04]  /*02e0*/  @!P2 STS [R14+0x420], R9 ;  /* 0x000420090e00a388 */ /* 0x0201e80000000800 */
[----:B--2---:R0:W-:Y:S04]  /*02f0*/  @!P3 STS [R14+0x840], R7 ;  /* 0x000840070e00b388 */ /* 0x0041e80000000800 */
[----:B---3--:R0:W-:Y:S02]  /*0300*/  @!P4 STS [R14+0xc60], R5 ;  /* 0x000c60050e00c388 */ /* 0x0081e40000000800 */
.L_x_7:
[----:B------:R-:W-:Y:S05]  /*0310*/  BSYNC.RECONVERGENT B0 ;  /* 0x0000000000007941 */ /* 0x000fea0003800200 */
.L_x_6:
[----:B------:R-:W-:Y:S06]  /*0320*/  BAR.SYNC.DEFER_BLOCKING 0x0 ;  /* 0x0000000000007b1d */ /* 0x000fec0000010000 */
[----:B------:R-:W-:Y:S05]  /*0330*/  @P0 EXIT ;  /* 0x000000000000094d */ /* 0x000fea0003800000 */
[C---:B------:R-:W-:Y:S01]  /*0340*/  IADD3 R17, PT, PT, R3.reuse, 0x8, RZ ;  /* 0x0000000803117810 */ /* 0x040fe20007ffe0ff */
[----:B------:R-:W-:Y:S01]  /*0350*/  IMAD R11, R2, 0x80, R11 ;  /* 0x00000080020b7824 */ /* 0x000fe200078e020b */
[C---:B------:R-:W-:Y:S02]  /*0360*/  IADD3 R21, PT, PT, R3.reuse, 0x10, RZ ;  /* 0x0000001003157810 */ /* 0x040fe40007ffe0ff */
[----:B------:R-:W-:Y:S02]  /*0370*/  ISETP.GE.AND P0, PT, R3, UR8, PT ;  /* 0x0000000803007c0c */ /* 0x000fe4000bf06270 */
[----:B------:R-:W-:Y:S02]  /*0380*/  ISETP.GE.AND P1, PT, R17, UR8, PT ;  /* 0x0000000811007c0c */ /* 0x000fe4000bf26270 */
[----:B------:R-:W-:Y:S02]  /*0390*/  ISETP.GE.AND P2, PT, R21, UR8, PT ;  /* 0x0000000815007c0c */ /* 0x000fe4000bf46270 */
[----:B------:R-:W-:-:S02]  /*03a0*/  LEA R11, R10, R11, 0x2 ;  /* 0x0000000b0a0b7211 */ /* 0x000fc400078e10ff */
[----:B------:R-:W-:-:S04]  /*03b0*/  IADD3 R25, PT, PT, R3, 0x18, RZ ;  /* 0x0000001803197810 */ /* 0x000fc80007ffe0ff */
[----:B------:R-:W-:Y:S01]  /*03c0*/  ISETP.GE.AND P3, PT, R25, UR8, PT ;  /* 0x0000000819007c0c */ /* 0x000fe2000bf66270 */
[----:B0-----:R-:W0:Y:S01]  /*03d0*/  @!P0 LDS R13, [R11] ;  /* 0x000000000b0d8984 */ /* 0x001e220000000800 */
[----:B------:R-:W1:Y:S01]  /*03e0*/  @!P0 LDC.64 R8, c[0x0][0x388] ;  /* 0x0000e200ff088b82 */ /* 0x000e620000000a00 */
[--C-:B------:R-:W-:Y:S02]  /*03f0*/  @!P0 IMAD R15, R3, UR9, R0.reuse ;  /* 0x00000009030f8c24 */ /* 0x100fe4000f8e0200 */
[----:B------:R-:W2:Y:S01]  /*0400*/  @!P1 LDS R19, [R11+0x20] ;  /* 0x000020000b139984 */ /* 0x000ea20000000800 */
[--C-:B------:R-:W-:Y:S02]  /*0410*/  @!P1 IMAD R17, R17, UR9, R0.reuse ;  /* 0x0000000911119c24 */ /* 0x100fe4000f8e0200 */
[----:B------:R-:W-:Y:S01]  /*0420*/  @!P2 IMAD R21, R21, UR9, R0 ;  /* 0x000000091515ac24 */ /* 0x000fe2000f8e0200 */
[----:B------:R-:W3:Y:S01]  /*0430*/  @!P2 LDS R23, [R11+0x40] ;  /* 0x000040000b17a984 */ /* 0x000ee20000000800 */
[----:B------:R-:W4:Y:S08]  /*0440*/  @!P1 LDC.64 R6, c[0x0][0x388] ;  /* 0x0000e200ff069b82 */ /* 0x000f300000000a00 */
[----:B------:R-:W5:Y:S01]  /*0450*/  @!P2 LDC.64 R4, c[0x0][0x388] ;  /* 0x0000e200ff04ab82 */ /* 0x000f620000000a00 */
[----:B-1----:R-:W-:-:S04]  /*0460*/  @!P0 IMAD.WIDE.U32 R8, R15, 0x4, R8 ;  /* 0x000000040f088825 */ /* 0x002fc800078e0008 */
[----:B----4-:R-:W-:Y:S01]  /*0470*/  @!P1 IMAD.WIDE.U32 R6, R17, 0x4, R6 ;  /* 0x0000000411069825 */ /* 0x010fe200078e0006 */
[----:B0-----:R0:W-:Y:S03]  /*0480*/  @!P0 STG.E desc[UR6][R8.64], R13 ;  /* 0x0000000d08008986 */ /* 0x0011e6000c101906 */
[----:B-----5:R-:W-:Y:S01]  /*0490*/  @!P2 IMAD.WIDE.U32 R4, R21, 0x4, R4 ;  /* 0x000000041504a825 */ /* 0x020fe200078e0004 */
[----:B--2---:R0:W-:Y:S04]  /*04a0*/  @!P1 STG.E desc[UR6][R6.64], R19 ;  /* 0x0000001306009986 */ /* 0x0041e8000c101906 */
[----:B---3--:R0:W-:Y:S01]  /*04b0*/  @!P2 STG.E desc[UR6][R4.64], R23 ;  /* 0x000000170400a986 */ /* 0x0081e2000c101906 */
[----:B------:R-:W-:Y:S05]  /*04c0*/  @P3 EXIT ;  /* 0x000000000000394d */ /* 0x000fea0003800000 */
[----:B------:R-:W1:Y:S01]  /*04d0*/  LDS R11, [R11+0x60] ;  /* 0x000060000b0b7984 */ /* 0x000e620000000800 */
[----:B------:R-:W2:Y:S01]  /*04e0*/  LDC.64 R2, c[0x0][0x388] ;  /* 0x0000e200ff027b82 */ /* 0x000ea20000000a00 */
[----:B------:R-:W-:-:S04]  /*04f0*/  IMAD R25, R25, UR9, R0 ;  /* 0x0000000919197c24 */ /* 0x000fc8000f8e0200 */
[----:B--2---:R-:W-:-:S05]  /*0500*/  IMAD.WIDE.U32 R2, R25, 0x4, R2 ;  /* 0x0000000419027825 */ /* 0x004fca00078e0002 */
[----:B-1----:R-:W-:Y:S01]  /*0510*/  STG.E desc[UR6][R2.64], R11 ;  /* 0x0000000b02007986 */ /* 0x002fe2000c101906 */
[----:B------:R-:W-:Y:S05]  /*0520*/  EXIT ;  /* 0x000000000000794d */ /* 0x000fea0003800000 */
.L_x_8:
        /* <DEDUP_REMOVED lines=13> */
.L_x_14:


//--------------------- .text._Z23mat_transpose_kernel_v2ILi16EEvPKfPfii --------------------------
	.section	.text._Z23mat_transpose_kernel_v2ILi16EEvPKfPfii,"ax",@progbits
	.align	128
        .global         _Z23mat_transpose_kernel_v2ILi16EEvPKfPfii
        .type           _Z23mat_transpose_kernel_v2ILi16EEvPKfPfii,@function
        .size           _Z23mat_transpose_kernel_v2ILi16EEvPKfPfii,(.L_x_15 - _Z23mat_transpose_kernel_v2ILi16EEvPKfPfii)
        .other          _Z23mat_transpose_kernel_v2ILi16EEvPKfPfii,@"STO_CUDA_ENTRY STV_DEFAULT"
_Z23mat_transpose_kernel_v2ILi16EEvPKfPfii:
.text._Z23mat_transpose_kernel_v2ILi16EEvPKfPfii:
[----:B------:R-:W-:Y:S01]  /*0000*/  LDC R1, c[0x0][0x37c] ;  /* 0x0000df00ff017b82 */ /* 0x000fe20000000800 */
[----:B------:R-:W0:Y:S01]  /*0010*/  S2R R7, SR_CTAID.X ;  /* 0x0000000000077919 */ /* 0x000e220000002500 */
[----:B------:R-:W1:Y:S01]  /*0020*/  LDCU.64 UR6, c[0x0][0x390] ;  /* 0x00007200ff0677ac */ /* 0x000e620008000a00 */
[----:B------:R-:W0:Y:S01]  /*0030*/  S2R R9, SR_TID.X ;  /* 0x0000000000097919 */ /* 0x000e220000002100 */
[----:B------:R-:W2:Y:S01]  /*0040*/  LDCU.64 UR4, c[0x0][0x358] ;  /* 0x00006b00ff0477ac */ /* 0x000ea20008000a00 */
[----:B------:R-:W3:Y:S01]  /*0050*/  S2R R11, SR_TID.Y ;  /* 0x00000000000b7919 */ /* 0x000ee20000002200 */
[----:B------:R-:W3:Y:S01]  /*0060*/  S2R R4, SR_CTAID.Y ;  /* 0x0000000000047919 */ /* 0x000ee20000002600 */
[----:B0-----:R-:W-:-:S05]  /*0070*/  IMAD R0, R7, 0x10, R9 ;  /* 0x0000001007007824 */ /* 0x001fca00078e0209 */
[----:B-1----:R-:W-:Y:S01]  /*0080*/  ISETP.GE.AND P0, PT, R0, UR7, PT ;  /* 0x0000000700007c0c */ /* 0x002fe2000bf06270 */
[----:B---3--:R-:W-:-:S05]  /*0090*/  IMAD R5, R4, 0x10, R11 ;  /* 0x0000001004057824 */ /* 0x008fca00078e020b */
[----:B------:R-:W-:-:S13]  /*00a0*/  ISETP.GE.OR P0, PT, R5, UR6, P0 ;  /* 0x0000000605007c0c */ /* 0x000fda0008706670 */
[----:B------:R-:W0:Y:S01]  /*00b0*/  @!P0 LDC.64 R2, c[0x0][0x380] ;  /* 0x0000e000ff028b82 */ /* 0x000e220000000a00 */
[----:B------:R-:W-:-:S04]  /*00c0*/  @!P0 IMAD R5, R5, UR7, R0 ;  /* 0x0000000705058c24 */ /* 0x000fc8000f8e0200 */
[----:B0-----:R-:W-:-:S06]  /*00d0*/  @!P0 IMAD.WIDE.U32 R2, R5, 0x4, R2 ;  /* 0x0000000405028825 */ /* 0x001fcc00078e0002 */
[----:B--2---:R-:W2:Y:S01]  /*00e0*/  @!P0 LDG.E R2, desc[UR4][R2.64] ;  /* 0x0000000402028981 */ /* 0x004ea2000c1e1900 */
[----:B------:R-:W-:Y:S01]  /*00f0*/  @!P0 MOV R0, 0x400 ;  /* 0x0000040000008802 */ /* 0x000fe20000000f00 */
[----:B------:R-:W-:Y:S01]  /*0100*/  IMAD R7, R7, 0x10, R11 ;  /* 0x0000001007077824 */ /* 0x000fe200078e020b */
[----:B------:R-:W-:Y:S01]  /*0110*/  LEA R4, R4, R9, 0x4 ;  /* 0x0000000904047211 */ /* 0x000fe200078e20ff */
[----:B------:R-:W0:Y:S03]  /*0120*/  @!P0 S2R R5, SR_CgaCtaId ;  /* 0x0000000000058919 */ /* 0x000e260000008800 */
[----:B------:R-:W-:-:S04]  /*0130*/  ISETP.GE.AND P1, PT, R4, UR6, PT ;  /* 0x0000000604007c0c */ /* 0x000fc8000bf26270 */
[----:B------:R-:W-:Y:S02]  /*0140*/  ISETP.GE.OR P1, PT, R7, UR7, P1 ;  /* 0x0000000707007c0c */ /* 0x000fe40008f26670 */
[----:B0-----:R-:W-:-:S05]  /*0150*/  @!P0 LEA R0, R5, R0, 0x18 ;  /* 0x0000000005008211 */ /* 0x001fca00078ec0ff */
[----:B------:R-:W-:-:S05]  /*0160*/  @!P0 IMAD R0, R11, 0x44, R0 ;  /* 0x000000440b008824 */ /* 0x000fca00078e0200 */
[----:B------:R-:W-:-:S05]  /*0170*/  @!P0 LEA R5, R9, R0, 0x2 ;  /* 0x0000000009058211 */ /* 0x000fca00078e10ff */
[----:B--2---:R0:W-:Y:S01]  /*0180*/  @!P0 STS [R5], R2 ;  /* 0x0000000205008388 */ /* 0x0041e20000000800 */
[----:B------:R-:W-:Y:S06]  /*0190*/  BAR.SYNC.DEFER_BLOCKING 0x0 ;  /* 0x0000000000007b1d */ /* 0x000fec0000010000 */
[----:B------:R-:W-:Y:S05]  /*01a0*/  @P1 EXIT ;  /* 0x000000000000194d */ /* 0x000fea0003800000 */
[----:B------:R-:W1:Y:S01]  /*01b0*/  S2R R3, SR_CgaCtaId ;  /* 0x0000000000037919 */ /* 0x000e620000008800 */
[----:B------:R-:W-:Y:S01]  /*01c0*/  MOV R0, 0x400 ;  /* 0x0000040000007802 */ /* 0x000fe20000000f00 */
[----:B------:R-:W-:-:S03]  /*01d0*/  IMAD R7, R7, UR6, R4 ;  /* 0x0000000607077c24 */ /* 0x000fc6000f8e0204 */
[----:B-1----:R-:W-:Y:S02]  /*01e0*/  LEA R0, R3, R0, 0x18 ;  /* 0x0000000003007211 */ /* 0x002fe400078ec0ff */
[----:B0-----:R-:W0:Y:S03]  /*01f0*/  LDC.64 R2, c[0x0][0x388] ;  /* 0x0000e200ff027b82 */ /* 0x001e260000000a00 */
[----:B------:R-:W-:-:S04]  /*0200*/  IMAD R0, R9, 0x44, R0 ;  /* 0x0000004409007824 */ /* 0x000fc800078e0200 */
[----:B------:R-:W-:-:S05]  /*0210*/  IMAD R0, R11, 0x4, R0 ;  /* 0x000000040b007824 */ /* 0x000fca00078e0200 */
[----:B------:R-:W1:Y:S01]  /*0220*/  LDS R5, [R0] ;  /* 0x0000000000057984 */ /* 0x000e620000000800 */
[----:B0-----:R-:W-:-:S05]  /*0230*/  IMAD.WIDE.U32 R2, R7, 0x4, R2 ;  /* 0x0000000407027825 */ /* 0x001fca00078e0002 */
[----:B-1----:R-:W-:Y:S01]  /*0240*/  STG.E desc[UR4][R2.64], R5 ;  /* 0x0000000502007986 */ /* 0x002fe2000c101904 */
[----:B------:R-:W-:Y:S05]  /*0250*/  EXIT ;  /* 0x000000000000794d */ /* 0x000fea0003800000 */
.L_x_9:
        /* <DEDUP_REMOVED lines=10> */
.L_x_15:


//--------------------- .text._Z23mat_transpose_kernel_v1ILi16EEvPKfPfii --------------------------
	.section	.text._Z23mat_transpose_kernel_v1ILi16EEvPKfPfii,"ax",@progbits
	.align	128
        .global         _Z23mat_transpose_kernel_v1ILi16EEvPKfPfii
        .type           _Z23mat_transpose_kernel_v1ILi16EEvPKfPfii,@function
        .size           _Z23mat_transpose_kernel_v1ILi16EEvPKfPfii,(.L_x_16 - _Z23mat_transpose_kernel_v1ILi16EEvPKfPfii)
        .other          _Z23mat_transpose_kernel_v1ILi16EEvPKfPfii,@"STO_CUDA_ENTRY STV_DEFAULT"
_Z23mat_transpose_kernel_v1ILi16EEvPKfPfii:
.text._Z23mat_transpose_kernel_v1ILi16EEvPKfPfii:
        /* <DEDUP_REMOVED lines=21> */
[----:B0-----:R-:W-:-:S04]  /*0150*/  @!P0 LEA R0, R5, R0, 0x18 ;  /* 0x0000000005008211 */ /* 0x001fc800078ec0ff */
[----:B------:R-:W-:-:S05]  /*0160*/  @!P0 LEA R0, R11, R0, 0x6 ;  /* 0x000000000b008211 */ /* 0x000fca00078e30ff */
[----:B------:R-:W-:-:S05]  /*0170*/  @!P0 IMAD R5, R9, 0x4, R0 ;  /* 0x0000000409058824 */ /* 0x000fca00078e0200 */
[----:B--2---:R0:W-:Y:S01]  /*0180*/  @!P0 STS [R5], R2 ;  /* 0x0000000205008388 */ /* 0x0041e20000000800 */
[----:B------:R-:W-:Y:S06]  /*0190*/  BAR.SYNC.DEFER_BLOCKING 0x0 ;  /* 0x0000000000007b1d */ /* 0x000fec0000010000 */
[----:B------:R-:W-:Y:S05]  /*01a0*/  @P1 EXIT ;  /* 0x000000000000194d */ /* 0x000fea0003800000 */
[----:B------:R-:W1:Y:S01]  /*01b0*/  S2UR UR5, SR_CgaCtaId ;  /* 0x00000000000579c3 */ /* 0x000e620000008800 */
[----:B------:R-:W-:Y:S01]  /*01c0*/  UMOV UR4, 0x400 ;  /* 0x0000040000047882 */ /* 0x000fe20000000000 */
[----:B------:R-:W-:-:S06]  /*01d0*/  IMAD R7, R7, UR8, R4 ;  /* 0x0000000807077c24 */ /* 0x000fcc000f8e0204 */
[----:B0-----:R-:W0:Y:S01]  /*01e0*/  LDC.64 R2, c[0x0][0x388] ;  /* 0x0000e200ff027b82 */ /* 0x001e220000000a00 */
[----:B-1----:R-:W-:-:S06]  /*01f0*/  ULEA UR4, UR5, UR4, 0x18 ;  /* 0x0000000405047291 */ /* 0x002fcc000f8ec0ff */
[----:B------:R-:W-:Y:S01]  /*0200*/  LEA R0, R9, UR4, 0x6 ;  /* 0x0000000409007c11 */ /* 0x000fe2000f8e30ff */
[----:B0-----:R-:W-:-:S03]  /*0210*/  IMAD.WIDE.U32 R2, R7, 0x4, R2 ;  /* 0x0000000407027825 */ /* 0x001fc600078e0002 */
[----:B------:R-:W-:-:S05]  /*0220*/  LEA R0, R11, R0, 0x2 ;  /* 0x000000000b007211 */ /* 0x000fca00078e10ff */
[----:B------:R-:W0:Y:S04]  /*0230*/  LDS R5, [R0] ;  /* 0x0000000000057984 */ /* 0x000e280000000800 */
[----:B0-----:R-:W-:Y:S01]  /*0240*/  STG.E desc[UR6][R2.64], R5 ;  /* 0x0000000502007986 */ /* 0x001fe2000c101906 */
[----:B------:R-:W-:Y:S05]  /*0250*/  EXIT ;  /* 0x000000000000794d */ /* 0x000fea0003800000 */
.L_x_10:
        /* <DEDUP_REMOVED lines=10> */
.L_x_16:


//--------------------- .text._Z23mat_transpose_kernel_v0PKfPfii --------------------------
	.section	.text._Z23mat_transpose_kernel_v0PKfPfii,"ax",@progbits
	.align	128
        .global         _Z23mat_transpose_kernel_v0PKfPfii
        .type           _Z23mat_transpose_kernel_v0PKfPfii,@function
        .size           _Z23mat_transpose_kernel_v0PKfPfii,(.L_x_17 - _Z23mat_transpose_kernel_v0PKfPfii)
        .other          _Z23mat_transpose_kernel_v0PKfPfii,@"STO_CUDA_ENTRY STV_DEFAULT"
_Z23mat_transpose_kernel_v0PKfPfii:
.text._Z23mat_transpose_kernel_v0PKfPfii:
[----:B------:R-:W-:Y:S01]  /*0000*/  LDC R1, c[0x0][0x37c] ;  /* 0x0000df00ff017b82 */ /* 0x000fe20000000800 */
[----:B------:R-:W0:Y:S01]  /*0010*/  S2R R0, SR_TID.X ;  /* 0x0000000000007919 */ /* 0x000e220000002100 */
[----:B------:R-:W0:Y:S01]  /*0020*/  LDCU UR4, c[0x0][0x360] ;  /* 0x00006c00ff0477ac */ /* 0x000e220008000800 */
[----:B------:R-:W0:Y:S01]  /*0030*/  S2R R3, SR_CTAID.X ;  /* 0x0000000000037919 */ /* 0x000e220000002500 */
[----:B------:R-:W1:Y:S01]  /*0040*/  LDCU UR5, c[0x0][0x364] ;  /* 0x00006c80ff0577ac */ /* 0x000e620008000800 */
[----:B------:R-:W1:Y:S01]  /*0050*/  S2R R7, SR_TID.Y ;  /* 0x0000000000077919 */ /* 0x000e620000002200 */
[----:B------:R-:W2:Y:S01]  /*0060*/  LDCU.64 UR6, c[0x0][0x390] ;  /* 0x00007200ff0677ac */ /* 0x000ea20008000a00 */
[----:B------:R-:W1:Y:S01]  /*0070*/  S2R R2, SR_CTAID.Y ;  /* 0x0000000000027919 */ /* 0x000e620000002600 */
[----:B0-----:R-:W-:-:S05]  /*0080*/  IMAD R0, R3, UR4, R0 ;  /* 0x0000000403007c24 */ /* 0x001fca000f8e0200 */
[----:B--2---:R-:W-:Y:S01]  /*0090*/  ISETP.GE.AND P0, PT, R0, UR7, PT ;  /* 0x0000000700007c0c */ /* 0x004fe2000bf06270 */
[----:B-1----:R-:W-:-:S05]  /*00a0*/  IMAD R7, R2, UR5, R7 ;  /* 0x0000000502077c24 */ /* 0x002fca000f8e0207 */
[----:B------:R-:W-:-:S13]  /*00b0*/  ISETP.GE.OR P0, PT, R7, UR6, P0 ;  /* 0x0000000607007c0c */ /* 0x000fda0008706670 */
[----:B------:R-:W-:Y:S05]  /*00c0*/  @P0 EXIT ;  /* 0x000000000000094d */ /* 0x000fea0003800000 */
[----:B------:R-:W0:Y:S01]  /*00d0*/  LDC.64 R2, c[0x0][0x380] ;  /* 0x0000e000ff027b82 */ /* 0x000e220000000a00 */
[----:B------:R-:W1:Y:S01]  /*00e0*/  LDCU.64 UR4, c[0x0][0x358] ;  /* 0x00006b00ff0477ac */ /* 0x000e620008000a00 */
[----:B------:R-:W-:-:S04]  /*00f0*/  IMAD R5, R7, UR7, R0 ;  /* 0x0000000707057c24 */ /* 0x000fc8000f8e0200 */
[----:B0-----:R-:W-:Y:S02]  /*0100*/  IMAD.WIDE R2, R5, 0x4, R2 ;  /* 0x0000000405027825 */ /* 0x001fe400078e0202 */
[----:B------:R-:W0:Y:S04]  /*0110*/  LDC.64 R4, c[0x0][0x388] ;  /* 0x0000e200ff047b82 */ /* 0x000e280000000a00 */
[----:B-1----:R-:W2:Y:S01]  /*0120*/  LDG.E R3, desc[UR4][R2.64] ;  /* 0x0000000402037981 */ /* 0x002ea2000c1e1900 */
[----:B------:R-:W-:-:S04]  /*0130*/  IMAD R7, R0, UR6, R7 ;  /* 0x0000000600077c24 */ /* 0x000fc8000f8e0207 */
[----:B0-----:R-:W-:-:S05]  /*0140*/  IMAD.WIDE R4, R7, 0x4, R4 ;  /* 0x0000000407047825 */ /* 0x001fca00078e0204 */
[----:B--2---:R-:W-:Y:S01]  /*0150*/  STG.E desc[UR4][R4.64], R3 ;  /* 0x0000000304007986 */ /* 0x004fe2000c101904 */
[----:B------:R-:W-:Y:S05]  /*0160*/  EXIT ;  /* 0x000000000000794d */ /* 0x000fea0003800000 */
.L_x_11:
        /* <DEDUP_REMOVED lines=9> */
.L_x_17:


//--------------------- .nv.shared._Z23mat_transpose_kernel_v4ILi32ELi4EEvPKfPfii --------------------------
	.section	.nv.shared._Z23mat_transpose_kernel_v4ILi32ELi4EEvPKfPfii,"aw",@nobits
	.sectionflags	@""
	.align	4
.nv.shared._Z23mat_transpose_kernel_v4ILi32ELi4EEvPKfPfii:
	.zero		5248


//--------------------- .nv.shared.reserved.0     --------------------------
	.section	.nv.shared.reserved.0,"aw",@nobits
	.weak		__nv_reservedSMEM_offset_0_alias
	.size		__nv_reservedSMEM_offset_0_alias, 0, 64
	.other		__nv_reservedSMEM_offset_0_alias,@"STO_CUDA_RESERVED_SHARED STV_DEFAULT"
__nv_reservedSMEM_offset_0_alias:
	.zero		0
	.zero		64


//--------------------- .nv.shared._Z25mat_transpose_kernel_v3_5ILi32EEvPKfPfii --------------------------
	.section	.nv.shared._Z25mat_transpose_kernel_v3_5ILi32EEvPKfPfii,"aw",@nobits
	.sectionflags	@""
	.align	4
.nv.shared._Z25mat_transpose_kernel_v3_5ILi32EEvPKfPfii:
	.zero		5120


//--------------------- .nv.shared._Z23mat_transpose_kernel_v3ILi32ELi4EEvPKfPfii --------------------------
	.section	.nv.shared._Z23mat_transpose_kernel_v3ILi32ELi4EEvPKfPfii,"aw",@nobits
	.sectionflags	@""
	.align	4
.nv.shared._Z23mat_transpose_kernel_v3ILi32ELi4EEvPKfPfii:
	.zero		5248


//--------------------- .nv.shared._Z23mat_transpose_kernel_v2ILi16EEvPKfPfii --------------------------
	.section	.nv.shared._Z23mat_transpose_kernel_v2ILi16EEvPKfPfii,"aw",@nobits
	.sectionflags	@""
	.align	4
.nv.shared._Z23mat_transpose_kernel_v2ILi16EEvPKfPfii:
	.zero		2112


//--------------------- .nv.shared._Z23mat_transpose_kernel_v1ILi16EEvPKfPfii --------------------------
	.section	.nv.shared._Z23mat_transpose_kernel_v1ILi16EEvPKfPfii,"aw",@nobits
	.sectionflags	@""
	.align	4
.nv.shared._Z23mat_transpose_kernel_v1ILi16EEvPKfPfii:
	.zero		2048


//--------------------- .nv.constant0._Z23mat_transpose_kernel_v4ILi32ELi4EEvPKfPfii --------------------------
	.section	.nv.constant0._Z23mat_transpose_kernel_v4ILi32ELi4EEvPKfPfii,"a",@progbits
	.sectionflags	@""
	.align	4
.nv.constant0._Z23mat_transpose_kernel_v4ILi32ELi4EEvPKfPfii:
	.zero		920


//--------------------- .nv.constant0._Z25mat_transpose_kernel_v3_5ILi32EEvPKfPfii --------------------------
	.section	.nv.constant0._Z25mat_transpose_kernel_v3_5ILi32EEvPKfPfii,"a",@progbits
	.sectionflags	@""
	.align	4
.nv.constant0._Z25mat_transpose_kernel_v3_5ILi32EEvPKfPfii:
	.zero		920


//--------------------- .nv.constant0._Z23mat_transpose_kernel_v3ILi32ELi4EEvPKfPfii --------------------------
	.section	.nv.constant0._Z23mat_transpose_kernel_v3ILi32ELi4EEvPKfPfii,"a",@progbits
	.sectionflags	@""
	.align	4
.nv.constant0._Z23mat_transpose_kernel_v3ILi32ELi4EEvPKfPfii:
	.zero		920


//--------------------- .nv.constant0._Z23mat_transpose_kernel_v2ILi16EEvPKfPfii --------------------------
	.section	.nv.constant0._Z23mat_transpose_kernel_v2ILi16EEvPKfPfii,"a",@progbits
	.sectionflags	@""
	.align	4
.nv.constant0._Z23mat_transpose_kernel_v2ILi16EEvPKfPfii:
	.zero		920


//--------------------- .nv.constant0._Z23mat_transpose_kernel_v1ILi16EEvPKfPfii --------------------------
	.section	.nv.constant0._Z23mat_transpose_kernel_v1ILi16EEvPKfPfii,"a",@progbits
	.sectionflags	@""
	.align	4
.nv.constant0._Z23mat_transpose_kernel_v1ILi16EEvPKfPfii:
	.zero		920


//--------------------- .nv.constant0._Z23mat_transpose_kernel_v0PKfPfii --------------------------
	.section	.nv.constant0._Z23mat_transpose_kernel_v0PKfPfii,"a",@progbits
	.sectionflags	@""
	.align	4
.nv.constant0._Z23mat_transpose_kernel_v0PKfPfii:
	.zero		920


//--------------------- SYMBOLS --------------------------

	.type		.nv.reservedSmem.offset0,@object
	.size		.nv.reservedSmem.offset0,0x4
	.type		.nv.reservedSmem.cap,@object
	.size		.nv.reservedSmem.cap,0x4
